	.target	sm_90a

	.elftype	@"ET_EXEC"


//--------------------- .note.nv.tkinfo           --------------------------
	.section	.note.nv.tkinfo,"",@"SHT_NOTE"
	.sectionflags	@"SHF_NOTE_NV_TKINFO"
	.tkinfo
        /*0018*/ 	.word	0x00000002
        /*0030*/ 	.string	""
        /*0030*/ 	.string	"ptxas"
        /*0030*/ 	.string	"Cuda compilation tools, release 13.0, V13.0.88"
        /*0030*/ 	.string	"Build cuda_13.0.r13.0/compiler.36424714_0"
        /*0030*/ 	.string	"-arch sm_90a -m 64 "



//--------------------- .note.nv.cuinfo           --------------------------
	.section	.note.nv.cuinfo,"",@"SHT_NOTE"
	.sectionflags	@"SHF_NOTE_NV_CUINFO"
        /*0018*/ 	.short	0x0002
        /*001a*/ 	.short	0x005a
        /*001c*/ 	.short	0x0082
	.zero		2


//--------------------- .nv.info                  --------------------------
	.section	.nv.info,"",@"SHT_CUDA_INFO"
	.align	4


	//----- nvinfo : EIATTR_REGCOUNT
	.align		4
        /*0000*/ 	.byte	0x04, 0x2f
        /*0002*/ 	.short	(.L_15 - .L_14)
	.align		4
.L_14:
        /*0004*/ 	.word	index@(_ZN7cutlass13device_kernelINS_4gemm6kernel13GemmUniversalIN4cute5tupleIJiiiiEEENS1_10collective13CollectiveMmaINS1_34MainloopSm90TmaGmmaWarpSpecializedILi2ENS5_IJNS4_1CILi8EEENSA_ILi1EEESC_EEENS1_32KernelTmaWarpSpecializedPingpongEEENS5_IJNSA_ILi64EEENSA_ILi128EEESH_EEEfNS5_IJlSC_lEEEfSJ_NS4_8TiledMMAINS4_8MMA_AtomIJNS4_4SM904GMMA30MMA_64x128x8_F32TF32TF32_SS_TNILNSN_7ScaleInE1ELSP_1EEEEEENS4_6LayoutINS5_IJSC_SC_SC_EEENS5_IJNSA_ILi0EEESU_SU_EEEEENS5_IJNS4_10UnderscoreESX_SX_EEEEENS4_13SM90_TMA_LOADENS4_14ComposedLayoutINS4_7SwizzleILi3ELi4ELi3EEENS4_18smem_ptr_flag_bitsILi32EEENSS_INS5_IJSB_NSA_ILi32EEEEEENS5_IJS16_SC_EEEEEEEvNS4_8identityENS4_23SM90_TMA_LOAD_MULTICASTES1A_vS1B_EENS_8epilogue10collective6detail29Sm90TmaWarpSpecializedAdapterINS1F_15DefaultEpilogueIfSJ_SJ_NS1E_6thread17LinearCombinationIfLi1EffLNS1J_9ScaleType4KindE0ELNS_15FloatRoundStyleE2EfEENS1_15EpilogueDefaultEEEEEvvEEEEvNT_6ParamsE)
        /*0008*/ 	.word	0x000000a8


	//----- nvinfo : EIATTR_FRAME_SIZE
	.align		4
.L_15:
        /*000c*/ 	.byte	0x04, 0x11
        /*000e*/ 	.short	(.L_17 - .L_16)
	.align		4
.L_16:
        /*0010*/ 	.word	index@(_ZN7cutlass13device_kernelINS_4gemm6kernel13GemmUniversalIN4cute5tupleIJiiiiEEENS1_10collective13CollectiveMmaINS1_34MainloopSm90TmaGmmaWarpSpecializedILi2ENS5_IJNS4_1CILi8EEENSA_ILi1EEESC_EEENS1_32KernelTmaWarpSpecializedPingpongEEENS5_IJNSA_ILi64EEENSA_ILi128EEESH_EEEfNS5_IJlSC_lEEEfSJ_NS4_8TiledMMAINS4_8MMA_AtomIJNS4_4SM904GMMA30MMA_64x128x8_F32TF32TF32_SS_TNILNSN_7ScaleInE1ELSP_1EEEEEENS4_6LayoutINS5_IJSC_SC_SC_EEENS5_IJNSA_ILi0EEESU_SU_EEEEENS5_IJNS4_10UnderscoreESX_SX_EEEEENS4_13SM90_TMA_LOADENS4_14ComposedLayoutINS4_7SwizzleILi3ELi4ELi3EEENS4_18smem_ptr_flag_bitsILi32EEENSS_INS5_IJSB_NSA_ILi32EEEEEENS5_IJS16_SC_EEEEEEEvNS4_8identityENS4_23SM90_TMA_LOAD_MULTICASTES1A_vS1B_EENS_8epilogue10collective6detail29Sm90TmaWarpSpecializedAdapterINS1F_15DefaultEpilogueIfSJ_SJ_NS1E_6thread17LinearCombinationIfLi1EffLNS1J_9ScaleType4KindE0ELNS_15FloatRoundStyleE2EfEENS1_15EpilogueDefaultEEEEEvvEEEEvNT_6ParamsE)
        /*0014*/ 	.word	0x00000000


	//----- nvinfo : EIATTR_MIN_STACK_SIZE
	.align		4
.L_17:
        /*0018*/ 	.byte	0x04, 0x12
        /*001a*/ 	.short	(.L_19 - .L_18)
	.align		4
.L_18:
        /*001c*/ 	.word	index@(_ZN7cutlass13device_kernelINS_4gemm6kernel13GemmUniversalIN4cute5tupleIJiiiiEEENS1_10collective13CollectiveMmaINS1_34MainloopSm90TmaGmmaWarpSpecializedILi2ENS5_IJNS4_1CILi8EEENSA_ILi1EEESC_EEENS1_32KernelTmaWarpSpecializedPingpongEEENS5_IJNSA_ILi64EEENSA_ILi128EEESH_EEEfNS5_IJlSC_lEEEfSJ_NS4_8TiledMMAINS4_8MMA_AtomIJNS4_4SM904GMMA30MMA_64x128x8_F32TF32TF32_SS_TNILNSN_7ScaleInE1ELSP_1EEEEEENS4_6LayoutINS5_IJSC_SC_SC_EEENS5_IJNSA_ILi0EEESU_SU_EEEEENS5_IJNS4_10UnderscoreESX_SX_EEEEENS4_13SM90_TMA_LOADENS4_14ComposedLayoutINS4_7SwizzleILi3ELi4ELi3EEENS4_18smem_ptr_flag_bitsILi32EEENSS_INS5_IJSB_NSA_ILi32EEEEEENS5_IJS16_SC_EEEEEEEvNS4_8identityENS4_23SM90_TMA_LOAD_MULTICASTES1A_vS1B_EENS_8epilogue10collective6detail29Sm90TmaWarpSpecializedAdapterINS1F_15DefaultEpilogueIfSJ_SJ_NS1E_6thread17LinearCombinationIfLi1EffLNS1J_9ScaleType4KindE0ELNS_15FloatRoundStyleE2EfEENS1_15EpilogueDefaultEEEEEvvEEEEvNT_6ParamsE)
        /*0020*/ 	.word	0x00000000
.L_19:


//--------------------- .nv.compat                --------------------------
	.section	.nv.compat,"",@"SHT_CUDA_COMPAT_INFO"
	.align	4
        /*0000*/ 	.byte	0x02, 0x09, 0x01, 0x00, 0x02, 0x02, 0x04, 0x00, 0x02, 0x05, 0x05, 0x00, 0x03, 0x07, 0x01, 0x01
        /*0010*/ 	.byte	0x02, 0x03, 0x01, 0x00, 0x02, 0x06, 0x01, 0x00, 0x04, 0x0b, 0x08, 0x00, 0x00, 0x00, 0x00, 0x00
        /*0020*/ 	.byte	0x00, 0x00, 0x00, 0x00


//--------------------- .nv.info._ZN7cutlass13device_kernelINS_4gemm6kernel13GemmUniversalIN4cute5tupleIJiiiiEEENS1_10collective13CollectiveMmaINS1_34MainloopSm90TmaGmmaWarpSpecializedILi2ENS5_IJNS4_1CILi8EEENSA_ILi1EEESC_EEENS1_32KernelTmaWarpSpecializedPingpongEEENS5_IJNSA_ILi64EEENSA_ILi128EEESH_EEEfNS5_IJlSC_lEEEfSJ_NS4_8TiledMMAINS4_8MMA_AtomIJNS4_4SM904GMMA30MMA_64x128x8_F32TF32TF32_SS_TNILNSN_7ScaleInE1ELSP_1EEEEEENS4_6LayoutINS5_IJSC_SC_SC_EEENS5_IJNSA_ILi0EEESU_SU_EEEEENS5_IJNS4_10UnderscoreESX_SX_EEEEENS4_13SM90_TMA_LOADENS4_14ComposedLayoutINS4_7SwizzleILi3ELi4ELi3EEENS4_18smem_ptr_flag_bitsILi32EEENSS_INS5_IJSB_NSA_ILi32EEEEEENS5_IJS16_SC_EEEEEEEvNS4_8identityENS4_23SM90_TMA_LOAD_MULTICASTES1A_vS1B_EENS_8epilogue10collective6detail29Sm90TmaWarpSpecializedAdapterINS1F_15DefaultEpilogueIfSJ_SJ_NS1E_6thread17LinearCombinationIfLi1EffLNS1J_9ScaleType4KindE0ELNS_15FloatRoundStyleE2EfEENS1_15EpilogueDefaultEEEEEvvEEEEvNT_6ParamsE --------------------------
	.section	.nv.info._ZN7cutlass13device_kernelINS_4gemm6kernel13GemmUniversalIN4cute5tupleIJiiiiEEENS1_10collective13CollectiveMmaINS1_34MainloopSm90TmaGmmaWarpSpecializedILi2ENS5_IJNS4_1CILi8EEENSA_ILi1EEESC_EEENS1_32KernelTmaWarpSpecializedPingpongEEENS5_IJNSA_ILi64EEENSA_ILi128EEESH_EEEfNS5_IJlSC_lEEEfSJ_NS4_8TiledMMAINS4_8MMA_AtomIJNS4_4SM904GMMA30MMA_64x128x8_F32TF32TF32_SS_TNILNSN_7ScaleInE1ELSP_1EEEEEENS4_6LayoutINS5_IJSC_SC_SC_EEENS5_IJNSA_ILi0EEESU_SU_EEEEENS5_IJNS4_10UnderscoreESX_SX_EEEEENS4_13SM90_TMA_LOADENS4_14ComposedLayoutINS4_7SwizzleILi3ELi4ELi3EEENS4_18smem_ptr_flag_bitsILi32EEENSS_INS5_IJSB_NSA_ILi32EEEEEENS5_IJS16_SC_EEEEEEEvNS4_8identityENS4_23SM90_TMA_LOAD_MULTICASTES1A_vS1B_EENS_8epilogue10collective6detail29Sm90TmaWarpSpecializedAdapterINS1F_15DefaultEpilogueIfSJ_SJ_NS1E_6thread17LinearCombinationIfLi1EffLNS1J_9ScaleType4KindE0ELNS_15FloatRoundStyleE2EfEENS1_15EpilogueDefaultEEEEEvvEEEEvNT_6ParamsE,"",@"SHT_CUDA_INFO"
	.sectionflags	@""
	.align	4


	//----- nvinfo : EIATTR_CUDA_API_VERSION
	.align		4
        /*0000*/ 	.byte	0x04, 0x37
        /*0002*/ 	.short	(.L_21 - .L_20)
.L_20:
        /*0004*/ 	.word	0x00000082


	//----- nvinfo : EIATTR_KPARAM_INFO
	.align		4
.L_21:
        /*0008*/ 	.byte	0x04, 0x17
        /*000a*/ 	.short	(.L_23 - .L_22)
.L_22:
        /*000c*/ 	.word	0x00000000
        /*0010*/ 	.short	0x0000
        /*0012*/ 	.short	0x0070
        /*0014*/ 	.byte	0x00, 0xf0, 0x01, 0x10


	//----- nvinfo : EIATTR_SPARSE_MMA_MASK
	.align		4
.L_23:
        /*0018*/ 	.byte	0x03, 0x50
        /*001a*/ 	.short	0x0000


	//----- nvinfo : EIATTR_MAXREG_COUNT
	.align		4
        /*001c*/ 	.byte	0x03, 0x1b
        /*001e*/ 	.short	0x00a8


	//----- nvinfo : EIATTR_NUM_BARRIERS
	.align		4
        /*0020*/ 	.byte	0x02, 0x4c
        /*0022*/ 	.byte	0x01
	.zero		1


	//----- nvinfo : EIATTR_EXTERNS
	.align		4
        /*0024*/ 	.byte	0x04, 0x0f
        /*0026*/ 	.short	(.L_25 - .L_24)


	//   ....[0]....
	.align		4
.L_24:
        /*0028*/ 	.word	index@(__assertfail)


	//----- nvinfo : EIATTR_MERCURY_ISA_VERSION
	.align		4
.L_25:
        /*002c*/ 	.byte	0x03, 0x5f
        /*002e*/ 	.short	0x0101


	//----- nvinfo : EIATTR_INT_WARP_WIDE_INSTR_OFFSETS
	.align		4
        /*0030*/ 	.byte	0x04, 0x31
        /*0032*/ 	.short	(.L_27 - .L_26)


	//   ....[0]....
.L_26:
        /*0034*/ 	.word	0x000005c0


	//   ....[1]....
        /*0038*/ 	.word	0x00000600


	//   ....[2]....
        /*003c*/ 	.word	0x00000630


	//   ....[3]....
        /*0040*/ 	.word	0x00000640


	//   ....[4]....
        /*0044*/ 	.word	0x00000690


	//   ....[5]....
        /*0048*/ 	.word	0x000006a0


	//   ....[6]....
        /*004c*/ 	.word	0x000007c0


	//   ....[7]....
        /*0050*/ 	.word	0x000007d0


	//   ....[8]....
        /*0054*/ 	.word	0x00002c70


	//----- nvinfo : EIATTR_COOP_GROUP_MASK_REGIDS
	.align		4
.L_27:
        /*0058*/ 	.byte	0x04, 0x29
        /*005a*/ 	.short	(.L_29 - .L_28)


	//   ....[0]....
.L_28:
        /*005c*/ 	.word	0xffffffff


	//   ....[1]....
        /*0060*/ 	.word	0xffffffff


	//   ....[2]....
        /*0064*/ 	.word	0xffffffff


	//   ....[3]....
        /*0068*/ 	.word	0xffffffff


	//   ....[4]....
        /*006c*/ 	.word	0xffffffff


	//   ....[5]....
        /*0070*/ 	.word	0xffffffff


	//   ....[6]....
        /*0074*/ 	.word	0xffffffff


	//----- nvinfo : EIATTR_COOP_GROUP_INSTR_OFFSETS
	.align		4
.L_29:
        /*0078*/ 	.byte	0x04, 0x28
        /*007a*/ 	.short	(.L_31 - .L_30)


	//   ....[0]....
.L_30:
        /*007c*/ 	.word	0x00000060


	//   ....[1]....
        /*0080*/ 	.word	0x00000080


	//   ....[2]....
        /*0084*/ 	.word	0x00000180


	//   ....[3]....
        /*0088*/ 	.word	0x00000390


	//   ....[4]....
        /*008c*/ 	.word	0x000003d0


	//   ....[5]....
        /*0090*/ 	.word	0x000004f0


	//   ....[6]....
        /*0094*/ 	.word	0x00000940


	//----- nvinfo : EIATTR_REG_RECONFIG
	.align		4
.L_31:
        /*0098*/ 	.byte	0x01, 0x54
	.zero		2


	//----- nvinfo : EIATTR_SYSCALL_OFFSETS
	.align		4
        /*009c*/ 	.byte	0x04, 0x46
        /*009e*/ 	.short	(.L_33 - .L_32)


	//   ....[0]....
.L_32:
        /*00a0*/ 	.word	0x00001980


	//----- nvinfo : EIATTR_MBARRIER_INSTR_OFFSETS
	.align		4
.L_33:
        /*00a4*/ 	.byte	0x04, 0x39
        /*00a6*/ 	.short	(.L_35 - .L_34)


	//   ....[0]....
.L_34:
        /*00a8*/ 	.word	0x00000330
        /*00ac*/ 	.word	0x000000ff
        /*00b0*/ 	.word	0x00000000
        /*00b4*/ 	.short	0x0100
        /*00b6*/ 	.byte	0x07
	.zero		1


	//   ....[1]....
        /*00b8*/ 	.word	0x00000340
        /*00bc*/ 	.word	0x000000ff
        /*00c0*/ 	.word	0x00000010
        /*00c4*/ 	.short	0x0100
        /*00c6*/ 	.byte	0x07
	.zero		1


	//   ....[2]....
        /*00c8*/ 	.word	0x00000350
        /*00cc*/ 	.word	0x000000ff
        /*00d0*/ 	.word	0x00000008
        /*00d4*/ 	.short	0x0100
        /*00d6*/ 	.byte	0x07
	.zero		1


	//   ....[3]....
        /*00d8*/ 	.word	0x00000360
        /*00dc*/ 	.word	0x000000ff
        /*00e0*/ 	.word	0x00000018
        /*00e4*/ 	.short	0x0100
        /*00e6*/ 	.byte	0x07
	.zero		1


	//   ....[4]....
        /*00e8*/ 	.word	0x00000820
        /*00ec*/ 	.word	0x000000ff
        /*00f0*/ 	.word	0x00000050
        /*00f4*/ 	.short	0x0100
        /*00f6*/ 	.byte	0x0c
	.zero		1


	//   ....[5]....
        /*00f8*/ 	.word	0x00000860
        /*00fc*/ 	.word	0x000000ff
        /*0100*/ 	.word	0x00000058
        /*0104*/ 	.short	0x0100
        /*0106*/ 	.byte	0x0c
	.zero		1


	//   ....[6]....
        /*0108*/ 	.word	0x00000890
        /*010c*/ 	.word	0x000000ff
        /*0110*/ 	.word	0x00000030
        /*0114*/ 	.short	0x0100
        /*0116*/ 	.byte	0x0d
	.zero		1


	//   ....[7]....
        /*0118*/ 	.word	0x000008d0
        /*011c*/ 	.word	0x000000ff
        /*0120*/ 	.word	0x00000038
        /*0124*/ 	.short	0x0100
        /*0126*/ 	.byte	0x0d
	.zero		1


	//   ....[8]....
        /*0128*/ 	.word	0x000008e0
        /*012c*/ 	.word	0x000000ff
        /*0130*/ 	.word	0x00000040
        /*0134*/ 	.short	0x0100
        /*0136*/ 	.byte	0x0d
	.zero		1


	//   ....[9]....
        /*0138*/ 	.word	0x000008f0
        /*013c*/ 	.word	0x000000ff
        /*0140*/ 	.word	0x00000048
        /*0144*/ 	.short	0x0100
        /*0146*/ 	.byte	0x0d
	.zero		1


	//   ....[10]....
        /*0148*/ 	.word	0x00001840
        /*014c*/ 	.word	0x00000061
        /*0150*/ 	.word	0xfffffff8
        /*0154*/ 	.short	0x010a
        /*0156*/ 	.byte	0x3f
	.zero		1


	//   ....[11]....
        /*0158*/ 	.word	0x00001a10
        /*015c*/ 	.word	0x00000003
        /*0160*/ 	.word	0x00000000
        /*0164*/ 	.short	0x010a
        /*0166*/ 	.byte	0x3f
	.zero		1


	//   ....[12]....
        /*0168*/ 	.word	0x00001a70
        /*016c*/ 	.word	0x00000003
        /*0170*/ 	.word	0x00000000
        /*0174*/ 	.short	0x010a
        /*0176*/ 	.byte	0x3f
	.zero		1


	//   ....[13]....
        /*0178*/ 	.word	0x00002310
        /*017c*/ 	.word	0x000000ff
        /*0180*/ 	.word	0x00000000
        /*0184*/ 	.short	0x010a
        /*0186*/ 	.byte	0x04
	.zero		1


	//   ....[14]....
        /*0188*/ 	.word	0x00002350
        /*018c*/ 	.word	0x000000ff
        /*0190*/ 	.word	0x00000000
        /*0194*/ 	.short	0x010a
        /*0196*/ 	.byte	0x04
	.zero		1


	//   ....[15]....
        /*0198*/ 	.word	0x00002b00
        /*019c*/ 	.word	0x00000005
        /*01a0*/ 	.word	0x00000000
        /*01a4*/ 	.short	0x0101
        /*01a6*/ 	.byte	0x3f
	.zero		1


	//   ....[16]....
        /*01a8*/ 	.word	0x00002c00
        /*01ac*/ 	.word	0x00000065
        /*01b0*/ 	.word	0x00000000
        /*01b4*/ 	.short	0x0101
        /*01b6*/ 	.byte	0x32
	.zero		1


	//   ....[17]....
        /*01b8*/ 	.word	0x00002cf0
        /*01bc*/ 	.word	0x00000003
        /*01c0*/ 	.word	0x00000000
        /*01c4*/ 	.short	0x0101
        /*01c6*/ 	.byte	0x3f
	.zero		1


	//   ....[18]....
        /*01c8*/ 	.word	0x00002d50
        /*01cc*/ 	.word	0x00000061
        /*01d0*/ 	.word	0x00000008
        /*01d4*/ 	.short	0x010a
        /*01d6*/ 	.byte	0x3f
	.zero		1


	//   ....[19]....
        /*01d8*/ 	.word	0x00006210
        /*01dc*/ 	.word	0x00000062
        /*01e0*/ 	.word	0x00000000
        /*01e4*/ 	.short	0x0101
        /*01e6*/ 	.byte	0x32
	.zero		1


	//   ....[20]....
        /*01e8*/ 	.word	0x00006c70
        /*01ec*/ 	.word	0x0000000c
        /*01f0*/ 	.word	0x00000010
        /*01f4*/ 	.short	0x010a
        /*01f6*/ 	.byte	0x3f
	.zero		1


	//   ....[21]....
        /*01f8*/ 	.word	0x00007250
        /*01fc*/ 	.word	0x00000003
        /*0200*/ 	.word	0x00000058
        /*0204*/ 	.short	0x0101
        /*0206*/ 	.byte	0x3f
	.zero		1


	//   ....[22]....
        /*0208*/ 	.word	0x000079c0
        /*020c*/ 	.word	0x00000007
        /*0210*/ 	.word	0x00000000
        /*0214*/ 	.short	0x010a
        /*0216*/ 	.byte	0x3f
	.zero		1


	//   ....[23]....
        /*0218*/ 	.word	0x00007a40
        /*021c*/ 	.word	0x00000003
        /*0220*/ 	.word	0x00000000
        /*0224*/ 	.short	0x010a
        /*0226*/ 	.byte	0x3f
	.zero		1


	//   ....[24]....
        /*0228*/ 	.word	0x00007aa0
        /*022c*/ 	.word	0x00000061
        /*0230*/ 	.word	0xfffffff8
        /*0234*/ 	.short	0x010a
        /*0236*/ 	.byte	0x3f
	.zero		1


	//   ....[25]....
        /*0238*/ 	.word	0x00007af0
        /*023c*/ 	.word	0x00000003
        /*0240*/ 	.word	0x00000000
        /*0244*/ 	.short	0x010a
        /*0246*/ 	.byte	0x3f
	.zero		1


	//   ....[26]....
        /*0248*/ 	.word	0x00007b50
        /*024c*/ 	.word	0x00000005
        /*0250*/ 	.word	0x00000000
        /*0254*/ 	.short	0x010a
        /*0256*/ 	.byte	0x3f
	.zero		1


	//   ....[27]....
        /*0258*/ 	.word	0x00007ba0
        /*025c*/ 	.word	0x00000061
        /*0260*/ 	.word	0x00000008
        /*0264*/ 	.short	0x010a
        /*0266*/ 	.byte	0x3f
	.zero		1


	//   ....[28]....
        /*0268*/ 	.word	0x00007c70
        /*026c*/ 	.word	0x0000000c
        /*0270*/ 	.word	0x00000010
        /*0274*/ 	.short	0x010a
        /*0276*/ 	.byte	0x3f
	.zero		1


	//   ....[29]....
        /*0278*/ 	.word	0x00007d40
        /*027c*/ 	.word	0x00000007
        /*0280*/ 	.word	0x00000000
        /*0284*/ 	.short	0x010a
        /*0286*/ 	.byte	0x3f
	.zero		1


	//----- nvinfo : EIATTR_NUM_MBARRIERS
	.align		4
.L_35:
        /*0288*/ 	.byte	0x03, 0x38
        /*028a*/ 	.short	0x000a


	//----- nvinfo : EIATTR_EXIT_INSTR_OFFSETS
	.align		4
        /*028c*/ 	.byte	0x04, 0x1c
        /*028e*/ 	.short	(.L_37 - .L_36)


	//   ....[0]....
.L_36:
        /*0290*/ 	.word	0x00001450


	//   ....[1]....
        /*0294*/ 	.word	0x000014b0


	//   ....[2]....
        /*0298*/ 	.word	0x00006950


	//   ....[3]....
        /*029c*/ 	.word	0x00006980


	//   ....[4]....
        /*02a0*/ 	.word	0x00007a90


	//----- nvinfo : EIATTR_MAX_THREADS
	.align		4
.L_37:
        /*02a4*/ 	.byte	0x04, 0x05
        /*02a6*/ 	.short	(.L_39 - .L_38)
.L_38:
        /*02a8*/ 	.word	0x00000180
        /*02ac*/ 	.word	0x00000001
        /*02b0*/ 	.word	0x00000001


	//----- nvinfo : EIATTR_CRS_STACK_SIZE
	.align		4
.L_39:
        /*02b4*/ 	.byte	0x04, 0x1e
        /*02b6*/ 	.short	(.L_41 - .L_40)
.L_40:
        /*02b8*/ 	.word	0x00000000


	//----- nvinfo : EIATTR_CBANK_PARAM_SIZE
	.align		4
.L_41:
        /*02bc*/ 	.byte	0x03, 0x19
        /*02be*/ 	.short	0x0470


	//----- nvinfo : EIATTR_PARAM_CBANK
	.align		4
        /*02c0*/ 	.byte	0x04, 0x0a
        /*02c2*/ 	.short	(.L_43 - .L_42)
	.align		4
.L_42:
        /*02c4*/ 	.word	index@(.nv.constant0._ZN7cutlass13device_kernelINS_4gemm6kernel13GemmUniversalIN4cute5tupleIJiiiiEEENS1_10collective13CollectiveMmaINS1_34MainloopSm90TmaGmmaWarpSpecializedILi2ENS5_IJNS4_1CILi8EEENSA_ILi1EEESC_EEENS1_32KernelTmaWarpSpecializedPingpongEEENS5_IJNSA_ILi64EEENSA_ILi128EEESH_EEEfNS5_IJlSC_lEEEfSJ_NS4_8TiledMMAINS4_8MMA_AtomIJNS4_4SM904GMMA30MMA_64x128x8_F32TF32TF32_SS_TNILNSN_7ScaleInE1ELSP_1EEEEEENS4_6LayoutINS5_IJSC_SC_SC_EEENS5_IJNSA_ILi0EEESU_SU_EEEEENS5_IJNS4_10UnderscoreESX_SX_EEEEENS4_13SM90_TMA_LOADENS4_14ComposedLayoutINS4_7SwizzleILi3ELi4ELi3EEENS4_18smem_ptr_flag_bitsILi32EEENSS_INS5_IJSB_NSA_ILi32EEEEEENS5_IJS16_SC_EEEEEEEvNS4_8identityENS4_23SM90_TMA_LOAD_MULTICASTES1A_vS1B_EENS_8epilogue10collective6detail29Sm90TmaWarpSpecializedAdapterINS1F_15DefaultEpilogueIfSJ_SJ_NS1E_6thread17LinearCombinationIfLi1EffLNS1J_9ScaleType4KindE0ELNS_15FloatRoundStyleE2EfEENS1_15EpilogueDefaultEEEEEvvEEEEvNT_6ParamsE)
        /*02c8*/ 	.short	0x0210
        /*02ca*/ 	.short	0x0470


	//----- nvinfo : EIATTR_SW_WAR
	.align		4
.L_43:
        /*02cc*/ 	.byte	0x04, 0x36
        /*02ce*/ 	.short	(.L_45 - .L_44)
.L_44:
        /*02d0*/ 	.word	0x00000008
.L_45:


//--------------------- .nv.callgraph             --------------------------
	.section	.nv.callgraph,"",@"SHT_CUDA_CALLGRAPH"
	.align	4
	.sectionentsize	8
	.align		4
        /*0000*/ 	.word	0x00000000
	.align		4
        /*0004*/ 	.word	0xffffffff
	.align		4
        /*0008*/ 	.word	index@(_ZN7cutlass13device_kernelINS_4gemm6kernel13GemmUniversalIN4cute5tupleIJiiiiEEENS1_10collective13CollectiveMmaINS1_34MainloopSm90TmaGmmaWarpSpecializedILi2ENS5_IJNS4_1CILi8EEENSA_ILi1EEESC_EEENS1_32KernelTmaWarpSpecializedPingpongEEENS5_IJNSA_ILi64EEENSA_ILi128EEESH_EEEfNS5_IJlSC_lEEEfSJ_NS4_8TiledMMAINS4_8MMA_AtomIJNS4_4SM904GMMA30MMA_64x128x8_F32TF32TF32_SS_TNILNSN_7ScaleInE1ELSP_1EEEEEENS4_6LayoutINS5_IJSC_SC_SC_EEENS5_IJNSA_ILi0EEESU_SU_EEEEENS5_IJNS4_10UnderscoreESX_SX_EEEEENS4_13SM90_TMA_LOADENS4_14ComposedLayoutINS4_7SwizzleILi3ELi4ELi3EEENS4_18smem_ptr_flag_bitsILi32EEENSS_INS5_IJSB_NSA_ILi32EEEEEENS5_IJS16_SC_EEEEEEEvNS4_8identityENS4_23SM90_TMA_LOAD_MULTICASTES1A_vS1B_EENS_8epilogue10collective6detail29Sm90TmaWarpSpecializedAdapterINS1F_15DefaultEpilogueIfSJ_SJ_NS1E_6thread17LinearCombinationIfLi1EffLNS1J_9ScaleType4KindE0ELNS_15FloatRoundStyleE2EfEENS1_15EpilogueDefaultEEEEEvvEEEEvNT_6ParamsE)
	.align		4
        /*000c*/ 	.word	index@(__assertfail)
	.align		4
        /*0010*/ 	.word	0x00000000
	.align		4
        /*0014*/ 	.word	0xfffffffe
	.align		4
        /*0018*/ 	.word	0x00000000
	.align		4
        /*001c*/ 	.word	0xfffffffd
	.align		4
        /*0020*/ 	.word	0x00000000
	.align		4
        /*0024*/ 	.word	0xfffffffc


//--------------------- .nv.constant4             --------------------------
	.section	.nv.constant4,"a",@progbits
	.align	8
	.align		8
.nv.constant4:
        /*0000*/ 	.dword	__assertfail
	.align		8
        /*0008*/ 	.dword	__unnamed_1
	.align		8
        /*0010*/ 	.dword	_ZN40_INTERNAL_2c91c0de_4_k_cu_bcf991e3_242624cuda3std3__45__cpo5beginE
	.align		8
        /*0018*/ 	.dword	_ZN40_INTERNAL_2c91c0de_4_k_cu_bcf991e3_242624cuda3std3__45__cpo3endE
	.align		8
        /*0020*/ 	.dword	_ZN40_INTERNAL_2c91c0de_4_k_cu_bcf991e3_242624cuda3std3__45__cpo6cbeginE
	.align		8
        /*0028*/ 	.dword	_ZN40_INTERNAL_2c91c0de_4_k_cu_bcf991e3_242624cuda3std3__45__cpo4cendE
	.align		8
        /*0030*/ 	.dword	_ZN40_INTERNAL_2c91c0de_4_k_cu_bcf991e3_242624cuda3std3__442_GLOBAL__N__2c91c0de_4_k_cu_bcf991e3_242626ignoreE
	.align		8
        /*0038*/ 	.dword	_ZN40_INTERNAL_2c91c0de_4_k_cu_bcf991e3_242624cuda3std3__419piecewise_constructE
	.align		8
        /*0040*/ 	.dword	_ZN40_INTERNAL_2c91c0de_4_k_cu_bcf991e3_242624cuda3std3__48in_placeE
	.align		8
        /*0048*/ 	.dword	_ZN40_INTERNAL_2c91c0de_4_k_cu_bcf991e3_242624cuda3std6ranges3__45__cpo4swapE
	.align		8
        /*0050*/ 	.dword	_ZN40_INTERNAL_2c91c0de_4_k_cu_bcf991e3_242624cuda3std6ranges3__45__cpo9iter_moveE
	.align		8
        /*0058*/ 	.dword	_ZN40_INTERNAL_2c91c0de_4_k_cu_bcf991e3_242624cute7productE
	.align		8
        /*0060*/ 	.dword	_ZN40_INTERNAL_2c91c0de_4_k_cu_bcf991e3_242624cute1_E
	.align		8
        /*0068*/ 	.dword	$str$22
	.align		8
        /*0070*/ 	.dword	$str$23


//--------------------- .text._ZN7cutlass13device_kernelINS_4gemm6kernel13GemmUniversalIN4cute5tupleIJiiiiEEENS1_10collective13CollectiveMmaINS1_34MainloopSm90TmaGmmaWarpSpecializedILi2ENS5_IJNS4_1CILi8EEENSA_ILi1EEESC_EEENS1_32KernelTmaWarpSpecializedPingpongEEENS5_IJNSA_ILi64EEENSA_ILi128EEESH_EEEfNS5_IJlSC_lEEEfSJ_NS4_8TiledMMAINS4_8MMA_AtomIJNS4_4SM904GMMA30MMA_64x128x8_F32TF32TF32_SS_TNILNSN_7ScaleInE1ELSP_1EEEEEENS4_6LayoutINS5_IJSC_SC_SC_EEENS5_IJNSA_ILi0EEESU_SU_EEEEENS5_IJNS4_10UnderscoreESX_SX_EEEEENS4_13SM90_TMA_LOADENS4_14ComposedLayoutINS4_7SwizzleILi3ELi4ELi3EEENS4_18smem_ptr_flag_bitsILi32EEENSS_INS5_IJSB_NSA_ILi32EEEEEENS5_IJS16_SC_EEEEEEEvNS4_8identityENS4_23SM90_TMA_LOAD_MULTICASTES1A_vS1B_EENS_8epilogue10collective6detail29Sm90TmaWarpSpecializedAdapterINS1F_15DefaultEpilogueIfSJ_SJ_NS1E_6thread17LinearCombinationIfLi1EffLNS1J_9ScaleType4KindE0ELNS_15FloatRoundStyleE2EfEENS1_15EpilogueDefaultEEEEEvvEEEEvNT_6ParamsE --------------------------
	.section	.text._ZN7cutlass13device_kernelINS_4gemm6kernel13GemmUniversalIN4cute5tupleIJiiiiEEENS1_10collective13CollectiveMmaINS1_34MainloopSm90TmaGmmaWarpSpecializedILi2ENS5_IJNS4_1CILi8EEENSA_ILi1EEESC_EEENS1_32KernelTmaWarpSpecializedPingpongEEENS5_IJNSA_ILi64EEENSA_ILi128EEESH_EEEfNS5_IJlSC_lEEEfSJ_NS4_8TiledMMAINS4_8MMA_AtomIJNS4_4SM904GMMA30MMA_64x128x8_F32TF32TF32_SS_TNILNSN_7ScaleInE1ELSP_1EEEEEENS4_6LayoutINS5_IJSC_SC_SC_EEENS5_IJNSA_ILi0EEESU_SU_EEEEENS5_IJNS4_10UnderscoreESX_SX_EEEEENS4_13SM90_TMA_LOADENS4_14ComposedLayoutINS4_7SwizzleILi3ELi4ELi3EEENS4_18smem_ptr_flag_bitsILi32EEENSS_INS5_IJSB_NSA_ILi32EEEEEENS5_IJS16_SC_EEEEEEEvNS4_8identityENS4_23SM90_TMA_LOAD_MULTICASTES1A_vS1B_EENS_8epilogue10collective6detail29Sm90TmaWarpSpecializedAdapterINS1F_15DefaultEpilogueIfSJ_SJ_NS1E_6thread17LinearCombinationIfLi1EffLNS1J_9ScaleType4KindE0ELNS_15FloatRoundStyleE2EfEENS1_15EpilogueDefaultEEEEEvvEEEEvNT_6ParamsE,"ax",@progbits
	.align	128
.text._ZN7cutlass13device_kernelINS_4gemm6kernel13GemmUniversalIN4cute5tupleIJiiiiEEENS1_10collective13CollectiveMmaINS1_34MainloopSm90TmaGmmaWarpSpecializedILi2ENS5_IJNS4_1CILi8EEENSA_ILi1EEESC_EEENS1_32KernelTmaWarpSpecializedPingpongEEENS5_IJNSA_ILi64EEENSA_ILi128EEESH_EEEfNS5_IJlSC_lEEEfSJ_NS4_8TiledMMAINS4_8MMA_AtomIJNS4_4SM904GMMA30MMA_64x128x8_F32TF32TF32_SS_TNILNSN_7ScaleInE1ELSP_1EEEEEENS4_6LayoutINS5_IJSC_SC_SC_EEENS5_IJNSA_ILi0EEESU_SU_EEEEENS5_IJNS4_10UnderscoreESX_SX_EEEEENS4_13SM90_TMA_LOADENS4_14ComposedLayoutINS4_7SwizzleILi3ELi4ELi3EEENS4_18smem_ptr_flag_bitsILi32EEENSS_INS5_IJSB_NSA_ILi32EEEEEENS5_IJS16_SC_EEEEEEEvNS4_8identityENS4_23SM90_TMA_LOAD_MULTICASTES1A_vS1B_EENS_8epilogue10collective6detail29Sm90TmaWarpSpecializedAdapterINS1F_15DefaultEpilogueIfSJ_SJ_NS1E_6thread17LinearCombinationIfLi1EffLNS1J_9ScaleType4KindE0ELNS_15FloatRoundStyleE2EfEENS1_15EpilogueDefaultEEEEEvvEEEEvNT_6ParamsE:
        .type           _ZN7cutlass13device_kernelINS_4gemm6kernel13GemmUniversalIN4cute5tupleIJiiiiEEENS1_10collective13CollectiveMmaINS1_34MainloopSm90TmaGmmaWarpSpecializedILi2ENS5_IJNS4_1CILi8EEENSA_ILi1EEESC_EEENS1_32KernelTmaWarpSpecializedPingpongEEENS5_IJNSA_ILi64EEENSA_ILi128EEESH_EEEfNS5_IJlSC_lEEEfSJ_NS4_8TiledMMAINS4_8MMA_AtomIJNS4_4SM904GMMA30MMA_64x128x8_F32TF32TF32_SS_TNILNSN_7ScaleInE1ELSP_1EEEEEENS4_6LayoutINS5_IJSC_SC_SC_EEENS5_IJNSA_ILi0EEESU_SU_EEEEENS5_IJNS4_10UnderscoreESX_SX_EEEEENS4_13SM90_TMA_LOADENS4_14ComposedLayoutINS4_7SwizzleILi3ELi4ELi3EEENS4_18smem_ptr_flag_bitsILi32EEENSS_INS5_IJSB_NSA_ILi32EEEEEENS5_IJS16_SC_EEEEEEEvNS4_8identityENS4_23SM90_TMA_LOAD_MULTICASTES1A_vS1B_EENS_8epilogue10collective6detail29Sm90TmaWarpSpecializedAdapterINS1F_15DefaultEpilogueIfSJ_SJ_NS1E_6thread17LinearCombinationIfLi1EffLNS1J_9ScaleType4KindE0ELNS_15FloatRoundStyleE2EfEENS1_15EpilogueDefaultEEEEEvvEEEEvNT_6ParamsE,@function
        .size           _ZN7cutlass13device_kernelINS_4gemm6kernel13GemmUniversalIN4cute5tupleIJiiiiEEENS1_10collective13CollectiveMmaINS1_34MainloopSm90TmaGmmaWarpSpecializedILi2ENS5_IJNS4_1CILi8EEENSA_ILi1EEESC_EEENS1_32KernelTmaWarpSpecializedPingpongEEENS5_IJNSA_ILi64EEENSA_ILi128EEESH_EEEfNS5_IJlSC_lEEEfSJ_NS4_8TiledMMAINS4_8MMA_AtomIJNS4_4SM904GMMA30MMA_64x128x8_F32TF32TF32_SS_TNILNSN_7ScaleInE1ELSP_1EEEEEENS4_6LayoutINS5_IJSC_SC_SC_EEENS5_IJNSA_ILi0EEESU_SU_EEEEENS5_IJNS4_10UnderscoreESX_SX_EEEEENS4_13SM90_TMA_LOADENS4_14ComposedLayoutINS4_7SwizzleILi3ELi4ELi3EEENS4_18smem_ptr_flag_bitsILi32EEENSS_INS5_IJSB_NSA_ILi32EEEEEENS5_IJS16_SC_EEEEEEEvNS4_8identityENS4_23SM90_TMA_LOAD_MULTICASTES1A_vS1B_EENS_8epilogue10collective6detail29Sm90TmaWarpSpecializedAdapterINS1F_15DefaultEpilogueIfSJ_SJ_NS1E_6thread17LinearCombinationIfLi1EffLNS1J_9ScaleType4KindE0ELNS_15FloatRoundStyleE2EfEENS1_15EpilogueDefaultEEEEEvvEEEEvNT_6ParamsE,(.L_x_196 - _ZN7cutlass13device_kernelINS_4gemm6kernel13GemmUniversalIN4cute5tupleIJiiiiEEENS1_10collective13CollectiveMmaINS1_34MainloopSm90TmaGmmaWarpSpecializedILi2ENS5_IJNS4_1CILi8EEENSA_ILi1EEESC_EEENS1_32KernelTmaWarpSpecializedPingpongEEENS5_IJNSA_ILi64EEENSA_ILi128EEESH_EEEfNS5_IJlSC_lEEEfSJ_NS4_8TiledMMAINS4_8MMA_AtomIJNS4_4SM904GMMA30MMA_64x128x8_F32TF32TF32_SS_TNILNSN_7ScaleInE1ELSP_1EEEEEENS4_6LayoutINS5_IJSC_SC_SC_EEENS5_IJNSA_ILi0EEESU_SU_EEEEENS5_IJNS4_10UnderscoreESX_SX_EEEEENS4_13SM90_TMA_LOADENS4_14ComposedLayoutINS4_7SwizzleILi3ELi4ELi3EEENS4_18smem_ptr_flag_bitsILi32EEENSS_INS5_IJSB_NSA_ILi32EEEEEENS5_IJS16_SC_EEEEEEEvNS4_8identityENS4_23SM90_TMA_LOAD_MULTICASTES1A_vS1B_EENS_8epilogue10collective6detail29Sm90TmaWarpSpecializedAdapterINS1F_15DefaultEpilogueIfSJ_SJ_NS1E_6thread17LinearCombinationIfLi1EffLNS1J_9ScaleType4KindE0ELNS_15FloatRoundStyleE2EfEENS1_15EpilogueDefaultEEEEEvvEEEEvNT_6ParamsE)
        .other          _ZN7cutlass13device_kernelINS_4gemm6kernel13GemmUniversalIN4cute5tupleIJiiiiEEENS1_10collective13CollectiveMmaINS1_34MainloopSm90TmaGmmaWarpSpecializedILi2ENS5_IJNS4_1CILi8EEENSA_ILi1EEESC_EEENS1_32KernelTmaWarpSpecializedPingpongEEENS5_IJNSA_ILi64EEENSA_ILi128EEESH_EEEfNS5_IJlSC_lEEEfSJ_NS4_8TiledMMAINS4_8MMA_AtomIJNS4_4SM904GMMA30MMA_64x128x8_F32TF32TF32_SS_TNILNSN_7ScaleInE1ELSP_1EEEEEENS4_6LayoutINS5_IJSC_SC_SC_EEENS5_IJNSA_ILi0EEESU_SU_EEEEENS5_IJNS4_10UnderscoreESX_SX_EEEEENS4_13SM90_TMA_LOADENS4_14ComposedLayoutINS4_7SwizzleILi3ELi4ELi3EEENS4_18smem_ptr_flag_bitsILi32EEENSS_INS5_IJSB_NSA_ILi32EEEEEENS5_IJS16_SC_EEEEEEEvNS4_8identityENS4_23SM90_TMA_LOAD_MULTICASTES1A_vS1B_EENS_8epilogue10collective6detail29Sm90TmaWarpSpecializedAdapterINS1F_15DefaultEpilogueIfSJ_SJ_NS1E_6thread17LinearCombinationIfLi1EffLNS1J_9ScaleType4KindE0ELNS_15FloatRoundStyleE2EfEENS1_15EpilogueDefaultEEEEEvvEEEEvNT_6ParamsE,@"STO_CUDA_ENTRY STV_DEFAULT"
_ZN7cutlass13device_kernelINS_4gemm6kernel13GemmUniversalIN4cute5tupleIJiiiiEEENS1_10collective13CollectiveMmaINS1_34MainloopSm90TmaGmmaWarpSpecializedILi2ENS5_IJNS4_1CILi8EEENSA_ILi1EEESC_EEENS1_32KernelTmaWarpSpecializedPingpongEEENS5_IJNSA_ILi64EEENSA_ILi128EEESH_EEEfNS5_IJlSC_lEEEfSJ_NS4_8TiledMMAINS4_8MMA_AtomIJNS4_4SM904GMMA30MMA_64x128x8_F32TF32TF32_SS_TNILNSN_7ScaleInE1ELSP_1EEEEEENS4_6LayoutINS5_IJSC_SC_SC_EEENS5_IJNSA_ILi0EEESU_SU_EEEEENS5_IJNS4_10UnderscoreESX_SX_EEEEENS4_13SM90_TMA_LOADENS4_14ComposedLayoutINS4_7SwizzleILi3ELi4ELi3EEENS4_18smem_ptr_flag_bitsILi32EEENSS_INS5_IJSB_NSA_ILi32EEEEEENS5_IJS16_SC_EEEEEEEvNS4_8identityENS4_23SM90_TMA_LOAD_MULTICASTES1A_vS1B_EENS_8epilogue10collective6detail29Sm90TmaWarpSpecializedAdapterINS1F_15DefaultEpilogueIfSJ_SJ_NS1E_6thread17LinearCombinationIfLi1EffLNS1J_9ScaleType4KindE0ELNS_15FloatRoundStyleE2EfEENS1_15EpilogueDefaultEEEEEvvEEEEvNT_6ParamsE:
[----:B------:R-:W0:Y:S01]  /*0000*/  LDC R1, c[0x0][0x28] ;  /* 0x00000a00ff017b82 */ /* 0x000e220000000800 */
[----:B------:R-:W1:Y:S01]  /*0010*/  S2R R3, SR_TID.X ;  /* 0x0000000000037919 */ /* 0x000e620000002100 */
[----:B------:R-:W-:Y:S01]  /*0020*/  ELECT P0, URZ, PT ;  /* 0x00000000003f782f */ /* 0x000fe20003800000 */
[----:B------:R-:W-:Y:S01]  /*0030*/  BSSY B0, `(.L_x_0) ;  /* 0x0000014000007945 */ /* 0x000fe20003800000 */
[--C-:B-1----:R-:W-:Y:S02]  /*0040*/  SHF.R.U32.HI R0, RZ, 0x5, R3.reuse ;  /* 0x00000005ff007819 */ /* 0x102fe40000011603 */
[----:B------:R-:W-:-:S03]  /*0050*/  SHF.R.U32.HI R5, RZ, 0x7, R3 ;  /* 0x00000007ff057819 */ /* 0x000fc60000011603 */
[----:B------:R-:W1:Y:S02]  /*0060*/  SHFL.IDX PT, R2, R0, RZ, 0x1f ;  /* 0x00001fff00027589 */ /* 0x000e6400000e0000 */
[----:B-1----:R-:W-:Y:S02]  /*0070*/  R2UR UR6, R2 ;  /* 0x00000000020672ca */ /* 0x002fe400000e0000 */
[----:B------:R1:W2:Y:S11]  /*0080*/  SHFL.IDX PT, R2, R5, RZ, 0x1f ;  /* 0x00001fff05027589 */ /* 0x0002b600000e0000 */
[----:B------:R-:W-:-:S02]  /*0090*/  USHF.R.S32.HI UR4, URZ, 0x1f, UR6 ;  /* 0x0000001f3f047899 */ /* 0x000fc40008011406 */
[----:B------:R-:W-:Y:S02]  /*00a0*/  ISETP.NE.OR P0, PT, RZ, UR6, !P0 ;  /* 0x00000006ff007c0c */ /* 0x000fe4000c705670 */
[----:B------:R-:W-:-:S04]  /*00b0*/  ULEA.HI UR4, UR4, UR6, URZ, 0x2 ;  /* 0x0000000604047291 */ /* 0x000fc8000f8f103f */
[----:B------:R-:W-:-:S04]  /*00c0*/  ULOP3.LUT UR4, UR4, 0xfffffffc, URZ, 0xc0, !UPT ;  /* 0xfffffffc04047892 */ /* 0x000fc8000f8ec03f */
[----:B------:R-:W-:-:S03]  /*00d0*/  UIADD3 UR6, UR6, -UR4, URZ ;  /* 0x8000000406067290 */ /* 0x000fc6000fffe03f */
[----:B012---:R-:W-:Y:S09]  /*00e0*/  @P0 BRA `(.L_x_1) ;  /* 0x0000000000200947 */ /* 0x007ff20003800000 */
[----:B------:R-:W-:Y:S02]  /*00f0*/  ULDC.64 UR4, c[0x0][0x198] ;  /* 0x0000660000047ab9 */ /* 0x000fe40000000a00 */
[----:B------:R-:W-:Y:S02]  /*0100*/  UIADD3 UR8, UP0, UR4, 0xf0, URZ ;  /* 0x000000f004087890 */ /* 0x000fe4000ff1e03f */
[----:B------:R-:W-:Y:S02]  /*0110*/  UIADD3 UR4, UP1, UR4, 0x1f0, URZ ;  /* 0x000001f004047890 */ /* 0x000fe4000ff3e03f */
[----:B------:R-:W-:Y:S02]  /*0120*/  UIADD3.X UR9, URZ, UR5, URZ, UP0, !UPT ;  /* 0x000000053f097290 */ /* 0x000fe400087fe43f */
[----:B------:R-:W-:-:S07]  /*0130*/  UIADD3.X UR5, URZ, UR5, URZ, UP1, !UPT ;  /* 0x000000053f057290 */ /* 0x000fce0008ffe43f */
[----:B------:R0:W-:Y:S02]  /*0140*/  UTMACCTL.PF [UR8] ;  /* 0x00000000080079b9 */ /* 0x0001e40008040000 */
[----:B------:R0:W-:Y:S02]  /*0150*/  UTMACCTL.PF [UR4] ;  /* 0x00000000040079b9 */ /* 0x0001e40008040000 */
[----:B0-----:R-:W-:Y:S01]  /*0160*/  NOP ;  /* 0x0000000000007918 */ /* 0x001fe20000000000 */
.L_x_1:
[----:B------:R-:W-:Y:S05]  /*0170*/  BSYNC B0 ;  /* 0x0000000000007941 */ /* 0x000fea0003800000 */
.L_x_0:
[----:B------:R-:W0:Y:S01]  /*0180*/  SHFL.IDX PT, R6, R0, RZ, 0x1f ;  /* 0x00001fff00067589 */ /* 0x000e2200000e0000 */
[----:B------:R-:W-:Y:S01]  /*0190*/  R2UR UR19, R2 ;  /* 0x00000000021372ca */ /* 0x000fe200000e0000 */
[----:B------:R-:W-:Y:S01]  /*01a0*/  UISETP.NE.AND UP0, UPT, UR6, 0x3, UPT ;  /* 0x000000030600788c */ /* 0x000fe2000bf05270 */
[----:B------:R-:W-:-:S03]  /*01b0*/  SHF.R.S32.HI R2, RZ, 0x1f, R3 ;  /* 0x0000001fff027819 */ /* 0x000fc60000011403 */
[----:B------:R-:W-:Y:S01]  /*01c0*/  UISETP.EQ.OR UP0, UPT, UR6, URZ, !UP0 ;  /* 0x0000003f0600728c */ /* 0x000fe2000c702670 */
[----:B------:R-:W-:-:S04]  /*01d0*/  LEA.HI R2, R2, R3, RZ, 0x7 ;  /* 0x0000000302027211 */ /* 0x000fc800078f38ff */
[----:B------:R-:W-:-:S03]  /*01e0*/  LOP3.LUT R2, R2, 0xffffff80, RZ, 0xc0, !PT ;  /* 0xffffff8002027812 */ /* 0x000fc600078ec0ff */
[----:B------:R-:W-:Y:S02]  /*01f0*/  UIADD3 UR14, UR19, -0x1, URZ ;  /* 0xffffffff130e7890 */ /* 0x000fe4000fffe03f */
[----:B------:R-:W-:Y:S02]  /*0200*/  UISETP.EQ.AND UP0, UPT, UR19, URZ, UP0 ;  /* 0x0000003f1300728c */ /* 0x000fe40008702270 */
[----:B------:R-:W-:Y:S02]  /*0210*/  UISETP.GE.U32.AND UP1, UPT, UR14, 0x2, UPT ;  /* 0x000000020e00788c */ /* 0x000fe4000bf26070 */
[----:B------:R-:W-:Y:S01]  /*0220*/  USEL UR39, URZ, 0x1, !UP0 ;  /* 0x000000013f277887 */ /* 0x000fe2000c000000 */
[----:B0-----:R-:W-:-:S03]  /*0230*/  ISETP.NE.AND P0, PT, R6, RZ, PT ;  /* 0x000000ff0600720c */ /* 0x001fc60003f05270 */
[----:B------:R-:W-:-:S10]  /*0240*/  USEL UR39, UR39, 0x2, UP1 ;  /* 0x0000000227277887 */ /* 0x000fd40008800000 */
[----:B------:R-:W-:Y:S05]  /*0250*/  @P0 BRA `(.L_x_2) ;  /* 0x0000000000480947 */ /* 0x000fea0003800000 */
[----:B------:R-:W0:Y:S01]  /*0260*/  S2UR UR7, SR_CgaCtaId ;  /* 0x00000000000779c3 */ /* 0x000e220000008800 */
[----:B------:R-:W-:Y:S01]  /*0270*/  UMOV UR4, 0x400 ;  /* 0x0000040000047882 */ /* 0x000fe20000000000 */
[----:B------:R-:W-:Y:S01]  /*0280*/  UMOV UR5, 0x1 ;  /* 0x0000000100057882 */ /* 0x000fe20000000000 */
[----:B------:R-:W-:Y:S01]  /*0290*/  UMOV UR8, 0x8 ;  /* 0x0000000800087882 */ /* 0x000fe20000000000 */
[----:B------:R-:W-:Y:S01]  /*02a0*/  ELECT P0, URZ, PT ;  /* 0x00000000003f782f */ /* 0x000fe20003800000 */
[----:B------:R-:W-:-:S04]  /*02b0*/  UIADD3 UR8, -UR8, 0x100000, URZ ;  /* 0x0010000008087890 */ /* 0x000fc8000fffe13f */
[----:B------:R-:W-:Y:S02]  /*02c0*/  USHF.L.U32 UR9, UR8, 0xb, URZ ;  /* 0x0000000b08097899 */ /* 0x000fe4000800063f */
[----:B------:R-:W-:Y:S02]  /*02d0*/  USHF.L.U32 UR8, UR8, 0x1, URZ ;  /* 0x0000000108087899 */ /* 0x000fe4000800063f */
[----:B0-----:R-:W-:Y:S02]  /*02e0*/  ULEA UR7, UR7, UR4, 0x18 ;  /* 0x0000000407077291 */ /* 0x001fe4000f8ec03f */
[----:B------:R-:W-:-:S04]  /*02f0*/  UIADD3 UR4, -UR5, 0x100000, URZ ;  /* 0x0010000005047890 */ /* 0x000fc8000fffe13f */
[----:B------:R-:W-:Y:S02]  /*0300*/  USHF.L.U32 UR5, UR4, 0xb, URZ ;  /* 0x0000000b04057899 */ /* 0x000fe4000800063f */
[----:B------:R-:W-:Y:S01]  /*0310*/  USHF.L.U32 UR4, UR4, 0x1, URZ ;  /* 0x0000000104047899 */ /* 0x000fe2000800063f */
[----:B------:R-:W0:Y:S11]  /*0320*/  FENCE.VIEW.ASYNC.S ;  /* 0x00000000000073c6 */ /* 0x000e360000000000 */
[----:B0-----:R0:W1:Y:S01]  /*0330*/  SYNCS.EXCH.64 URZ, [UR7], UR4 ;  /* 0x00000004073f75b2 */ /* 0x0010620008000100 */
[----:B------:R0:W2:Y:S01]  /*0340*/  SYNCS.EXCH.64 URZ, [UR7+0x10], UR8 ;  /* 0x00001008073f75b2 */ /* 0x0000a20008000100 */
[----:B------:R0:W3:Y:S01]  /*0350*/  SYNCS.EXCH.64 URZ, [UR7+0x8], UR4 ;  /* 0x00000804073f75b2 */ /* 0x0000e20008000100 */
[----:B------:R0:W4:Y:S01]  /*0360*/  SYNCS.EXCH.64 URZ, [UR7+0x18], UR8 ;  /* 0x00001808073f75b2 */ /* 0x0001220008000100 */
[----:B------:R-:W-:Y:S01]  /*0370*/  NOP ;  /* 0x0000000000007918 */ /* 0x000fe20000000000 */
.L_x_2:
[----:B------:R-:W5:Y:S01]  /*0380*/  S2UR UR15, SR_CTAID.X ;  /* 0x00000000000f79c3 */ /* 0x000f620000002500 */
[----:B------:R-:W1:Y:S01]  /*0390*/  SHFL.IDX PT, R12, R0, RZ, 0x1f ;  /* 0x00001fff000c7589 */ /* 0x000e6200000e0000 */
[----:B------:R-:W-:Y:S01]  /*03a0*/  IMAD.IADD R4, R3, 0x1, -R2 ;  /* 0x0000000103047824 */ /* 0x000fe200078e0a02 */
[----:B------:R-:W-:Y:S02]  /*03b0*/  ELECT P0, URZ, PT ;  /* 0x00000000003f782f */ /* 0x000fe40003800000 */
[----:B------:R-:W-:Y:S01]  /*03c0*/  SHF.R.S32.HI R11, RZ, 0x1f, R6 ;  /* 0x0000001fff0b7819 */ /* 0x000fe20000011406 */
[----:B------:R-:W2:Y:S01]  /*03d0*/  SHFL.IDX PT, R8, R0, RZ, 0x1f ;  /* 0x00001fff00087589 */ /* 0x000ea200000e0000 */
[----:B0-----:R-:W-:Y:S01]  /*03e0*/  ULDC UR4, c[0x0][0x150] ;  /* 0x0000540000047ab9 */ /* 0x001fe20000000800 */
[----:B------:R-:W-:Y:S01]  /*03f0*/  SHF.R.S32.HI R9, RZ, 0x1f, R4 ;  /* 0x0000001fff097819 */ /* 0x000fe20000011404 */
[----:B------:R-:W0:Y:S01]  /*0400*/  S2UR UR8, SR_CTAID.Y ;  /* 0x00000000000879c3 */ /* 0x000e220000002600 */
[----:B------:R-:W-:-:S02]  /*0410*/  LEA.HI R11, R11, R6, RZ, 0x2 ;  /* 0x000000060b0b7211 */ /* 0x000fc400078f10ff */
[----:B------:R-:W-:Y:S02]  /*0420*/  ELECT P1, URZ, PT ;  /* 0x00000000003f782f */ /* 0x000fe40003820000 */
[----:B------:R-:W-:Y:S01]  /*0430*/  LEA.HI R2, R9, R4, RZ, 0x3 ;  /* 0x0000000409027211 */ /* 0x000fe200078f18ff */
[----:B------:R-:W-:Y:S01]  /*0440*/  ULDC UR7, c[0x0][0x144] ;  /* 0x0000510000077ab9 */ /* 0x000fe20000000800 */
[----:B------:R-:W-:Y:S01]  /*0450*/  LOP3.LUT R11, R11, 0x3ffffffc, RZ, 0xc0, !PT ;  /* 0x3ffffffc0b0b7812 */ /* 0x000fe200078ec0ff */
[----:B------:R-:W-:Y:S01]  /*0460*/  UMOV UR18, 0x80 ;  /* 0x0000008000127882 */ /* 0x000fe20000000000 */
[--C-:B------:R-:W-:Y:S01]  /*0470*/  SHF.R.S32.HI R7, RZ, 0x3, R2.reuse ;  /* 0x00000003ff077819 */ /* 0x100fe20000011402 */
[----:B------:R-:W-:Y:S01]  /*0480*/  NOP ;  /* 0x0000000000007918 */ /* 0x000fe20000000000 */
[----:B------:R-:W-:Y:S01]  /*0490*/  SHF.R.S32.HI R2, RZ, 0x1f, R2 ;  /* 0x0000001fff027819 */ /* 0x000fe20000011402 */
[----:B------:R-:W-:Y:S01]  /*04a0*/  IMAD.IADD R11, R6, 0x1, -R11 ;  /* 0x00000001060b7824 */ /* 0x000fe200078e0a0b */
[----:B------:R-:W-:Y:S01]  /*04b0*/  NOP ;  /* 0x0000000000007918 */ /* 0x000fe20000000000 */
[----:B------:R-:W-:Y:S01]  /*04c0*/  ULDC UR17, c[0x0][0x148] ;  /* 0x0000520000117ab9 */ /* 0x000fe20000000800 */
[----:B------:R-:W-:Y:S01]  /*04d0*/  LEA.HI R2, R2, R7, RZ, 0x2 ;  /* 0x0000000702027211 */ /* 0x000fe200078f10ff */
[----:B------:R-:W-:Y:S01]  /*04e0*/  IMAD.MOV.U32 R23, RZ, RZ, 0x1 ;  /* 0x00000001ff177424 */ /* 0x000fe200078e00ff */
[----:B------:R-:W3:Y:S01]  /*04f0*/  SHFL.IDX PT, R5, R5, RZ, 0x1f ;  /* 0x00001fff05057589 */ /* 0x000ee200000e0000 */
[----:B-----5:R-:W-:-:S02]  /*0500*/  I2FP.F32.U32 R10, UR15 ;  /* 0x0000000f000a7c45 */ /* 0x020fc40008201000 */
[----:B-1----:R-:W-:Y:S02]  /*0510*/  ISETP.NE.OR P0, PT, R12, RZ, !P0 ;  /* 0x000000ff0c00720c */ /* 0x002fe40004705670 */
[----:B------:R-:W-:Y:S01]  /*0520*/  LOP3.LUT R2, R2, 0xfffffffc, RZ, 0xc0, !PT ;  /* 0xfffffffc02027812 */ /* 0x000fe200078ec0ff */
[----:B------:R-:W-:Y:S01]  /*0530*/  FMUL R10, R10, UR4 ;  /* 0x000000040a0a7c20 */ /* 0x000fe20008400000 */
[----:B--2---:R-:W-:Y:S01]  /*0540*/  ISETP.NE.OR P1, PT, R8, RZ, !P1 ;  /* 0x000000ff0800720c */ /* 0x004fe20004f25670 */
[----:B------:R-:W-:Y:S01]  /*0550*/  ULDC UR4, c[0x0][0x154] ;  /* 0x0000550000047ab9 */ /* 0x000fe20000000800 */
[----:B0-----:R-:W-:Y:S01]  /*0560*/  I2FP.F32.U32 R0, UR8 ;  /* 0x0000000800007c45 */ /* 0x001fe20008201000 */
[----:B------:R-:W-:Y:S01]  /*0570*/  IMAD.IADD R2, R7, 0x1, -R2 ;  /* 0x0000000107027824 */ /* 0x000fe200078e0a02 */
[----:B------:R-:W-:Y:S01]  /*0580*/  ISETP.NE.AND P2, PT, RZ, UR19, PT ;  /* 0x00000013ff007c0c */ /* 0x000fe2000bf45270 */
[----:B------:R-:W0:Y:S02]  /*0590*/  F2I.U32.TRUNC.NTZ R10, R10 ;  /* 0x0000000a000a7305 */ /* 0x000e24000020f000 */
[----:B------:R-:W-:Y:S01]  /*05a0*/  FMUL R0, R0, UR4 ;  /* 0x0000000400007c20 */ /* 0x000fe20008400000 */
[----:B------:R-:W-:Y:S01]  /*05b0*/  IMAD R2, R11, 0x4, R2 ;  /* 0x000000040b027824 */ /* 0x000fe200078e0202 */
[----:B------:R-:W-:-:S03]  /*05c0*/  VOTEU.ALL UP0, P0 ;  /* 0x00000000003f7886 */ /* 0x000fc60000000000 */
[C---:B------:R-:W-:Y:S01]  /*05d0*/  IMAD.SHL.U32 R7, R2.reuse, 0x4, RZ ;  /* 0x0000000402077824 */ /* 0x040fe200078e00ff */
[----:B------:R-:W1:Y:S01]  /*05e0*/  F2I.U32.TRUNC.NTZ R0, R0 ;  /* 0x0000000000007305 */ /* 0x000e62000020f000 */
[----:B------:R-:W2:Y:S01]  /*05f0*/  @!UP0 S2UR UR11, SR_CgaCtaId ;  /* 0x00000000000b89c3 */ /* 0x000ea20000008800 */
[----:B------:R-:W-:Y:S01]  /*0600*/  VOTEU.ALL UP1, P1 ;  /* 0x00000000003f7886 */ /* 0x000fe20000820000 */
[----:B------:R-:W-:Y:S01]  /*0610*/  @!UP0 UMOV UR10, 0x400 ;  /* 0x00000400000a8882 */ /* 0x000fe20000000000 */
[----:B------:R-:W-:Y:S01]  /*0620*/  LOP3.LUT R22, R2, 0xc, R7, 0x78, !PT ;  /* 0x0000000c02167812 */ /* 0x000fe200078e7807 */
[----:B------:R-:W-:Y:S01]  /*0630*/  VOTEU.ALL UP2, P1 ;  /* 0x00000000003f7886 */ /* 0x000fe20000840000 */
[----:B------:R-:W-:Y:S01]  /*0640*/  VOTEU.ALL UP3, P1 ;  /* 0x00000000003f7886 */ /* 0x000fe20000860000 */
[----:B0-----:R-:W-:Y:S01]  /*0650*/  R2UR UR4, R10 ;  /* 0x000000000a0472ca */ /* 0x001fe200000e0000 */
[----:B------:R-:W-:Y:S01]  /*0660*/  @!UP1 UMOV UR13, 0x400 ;  /* 0x00000400000d9882 */ /* 0x000fe20000000000 */
[----:B------:R-:W0:Y:S01]  /*0670*/  @!UP1 S2UR UR16, SR_CgaCtaId ;  /* 0x00000000001099c3 */ /* 0x000e220000008800 */
[----:B------:R-:W-:Y:S01]  /*0680*/  SHF.R.S32.HI R7, RZ, 0x1f, R22 ;  /* 0x0000001fff077819 */ /* 0x000fe20000011416 */
[----:B------:R-:W-:Y:S01]  /*0690*/  VOTEU.ALL UP4, P1 ;  /* 0x00000000003f7886 */ /* 0x000fe20000880000 */
[----:B------:R-:W-:-:S02]  /*06a0*/  VOTEU.ALL UP5, P1 ;  /* 0x00000000003f7886 */ /* 0x000fc400008a0000 */
[----:B------:R-:W-:Y:S02]  /*06b0*/  LEA.HI R7, R7, R22, RZ, 0x3 ;  /* 0x0000001607077211 */ /* 0x000fe400078f18ff */
[----:B-1----:R-:W-:Y:S02]  /*06c0*/  R2UR UR9, R0 ;  /* 0x00000000000972ca */ /* 0x002fe400000e0000 */
[----:B------:R-:W1:Y:S01]  /*06d0*/  LDC R0, c[0x0][0x140] ;  /* 0x00005000ff007b82 */ /* 0x000e620000000800 */
[----:B------:R-:W-:Y:S01]  /*06e0*/  LOP3.LUT R11, R7, 0xfffffff8, RZ, 0xc0, !PT ;  /* 0xfffffff8070b7812 */ /* 0x000fe200078ec0ff */
[----:B------:R-:W-:-:S04]  /*06f0*/  UIADD3 UR4, -UR4, URZ, URZ ;  /* 0x0000003f04047290 */ /* 0x000fc8000fffe13f */
[----:B------:R-:W-:Y:S01]  /*0700*/  UIMAD UR7, UR7, UR4, UR15 ;  /* 0x00000004070772a4 */ /* 0x000fe2000f8e020f */
[----:B------:R-:W-:Y:S01]  /*0710*/  IMAD.IADD R11, R22, 0x1, -R11 ;  /* 0x00000001160b7824 */ /* 0x000fe200078e0a0b */
[----:B--2---:R-:W-:Y:S01]  /*0720*/  @!UP0 ULEA UR12, UR11, UR10, 0x18 ;  /* 0x0000000a0b0c8291 */ /* 0x004fe2000f8ec03f */
[----:B------:R-:W-:Y:S01]  /*0730*/  UMOV UR4, 0x20 ;  /* 0x0000002000047882 */ /* 0x000fe20000000000 */
[----:B------:R-:W-:-:S04]  /*0740*/  @!UP1 UIADD3 UR10, -UR18, 0x100000, URZ ;  /* 0x00100000120a9890 */ /* 0x000fc8000fffe13f */
[----:B------:R-:W-:Y:S02]  /*0750*/  @!UP1 USHF.L.U32 UR11, UR10, 0xb, URZ ;  /* 0x0000000b0a0b9899 */ /* 0x000fe4000800063f */
[----:B------:R-:W-:Y:S01]  /*0760*/  @!UP1 USHF.L.U32 UR10, UR10, 0x1, URZ ;  /* 0x000000010a0a9899 */ /* 0x000fe2000800063f */
[----:B------:R-:W-:Y:S01]  /*0770*/  ISETP.NE.AND P3, PT, R11, UR7, PT ;  /* 0x000000070b007c0c */ /* 0x000fe2000bf65270 */
[----:B------:R-:W-:-:S04]  /*0780*/  @!UP0 UIADD3 UR4, -UR4, 0x100000, URZ ;  /* 0x0010000004048890 */ /* 0x000fc8000fffe13f */
[----:B------:R-:W-:Y:S02]  /*0790*/  @!UP0 USHF.L.U32 UR5, UR4, 0xb, URZ ;  /* 0x0000000b04058899 */ /* 0x000fe4000800063f */
[----:B------:R-:W-:Y:S02]  /*07a0*/  @!UP0 USHF.L.U32 UR4, UR4, 0x1, URZ ;  /* 0x0000000104048899 */ /* 0x000fe4000800063f */
[----:B0-----:R-:W-:Y:S01]  /*07b0*/  @!UP1 ULEA UR13, UR16, UR13, 0x18 ;  /* 0x0000000d100d9291 */ /* 0x001fe2000f8ec03f */
[----:B------:R-:W-:Y:S01]  /*07c0*/  VOTEU.ALL UP0, P0 ;  /* 0x00000000003f7886 */ /* 0x000fe20000000000 */
[----:B------:R-:W-:Y:S01]  /*07d0*/  VOTEU.ALL UP1, P0 ;  /* 0x00000000003f7886 */ /* 0x000fe20000020000 */
[----:B------:R-:W-:Y:S01]  /*07e0*/  UIADD3 UR9, -UR9, URZ, URZ ;  /* 0x0000003f09097290 */ /* 0x000fe2000fffe13f */
[----:B------:R-:W-:Y:S02]  /*07f0*/  LOP3.LUT P0, RZ, R4, 0x7, RZ, 0xc0, !PT ;  /* 0x0000000704ff7812 */ /* 0x000fe4000780c0ff */
[----:B-1----:R-:W-:Y:S01]  /*0800*/  ISETP.EQ.U32.AND P1, PT, R0, 0x1, PT ;  /* 0x000000010000780c */ /* 0x002fe20003f22070 */
[----:B------:R-:W0:Y:S03]  /*0810*/  FENCE.VIEW.ASYNC.S ;  /* 0x00000000000073c6 */ /* 0x000e260000000000 */
[----:B0-----:R-:W0:Y:S01]  /*0820*/  @!UP0 SYNCS.EXCH.64 URZ, [UR12+0x50], UR4 ;  /* 0x000050040c3f85b2 */ /* 0x001e220008000100 */
[----:B------:R-:W-:-:S02]  /*0830*/  @P3 SHF.R.S32.HI R7, RZ, 0x3, R7 ;  /* 0x00000003ff073819 */ /* 0x000fc40000011407 */
[----:B------:R-:W-:-:S04]  /*0840*/  ISETP.LT.U32.AND P0, PT, R22, 0x8, !P0 ;  /* 0x000000081600780c */ /* 0x000fc80004701070 */
[----:B------:R-:W-:Y:S01]  /*0850*/  SEL R0, RZ, 0x1, !P0 ;  /* 0x00000001ff007807 */ /* 0x000fe20004000000 */
[----:B------:R1:W2:Y:S01]  /*0860*/  @!UP1 SYNCS.EXCH.64 URZ, [UR12+0x58], UR4 ;  /* 0x000058040c3f95b2 */ /* 0x0002a20008000100 */
[----:B------:R-:W-:Y:S01]  /*0870*/  NOP ;  /* 0x0000000000007918 */ /* 0x000fe20000000000 */
[----:B-1----:R-:W-:Y:S01]  /*0880*/  UIMAD UR4, UR17, UR9, UR8 ;  /* 0x00000009110472a4 */ /* 0x002fe2000f8e0208 */
[----:B------:R1:W0:Y:S05]  /*0890*/  @!UP2 SYNCS.EXCH.64 URZ, [UR13+0x30], UR10 ;  /* 0x0000300a0d3fa5b2 */ /* 0x00022a0008000100 */
[----:B------:R-:W-:-:S04]  /*08a0*/  @P3 ISETP.NE.AND P4, PT, R7, UR4, PT ;  /* 0x0000000407003c0c */ /* 0x000fc8000bf85270 */
[----:B------:R-:W-:-:S04]  /*08b0*/  @P3 SEL R23, RZ, 0x1, P4 ;  /* 0x00000001ff173807 */ /* 0x000fc80002000000 */
[----:B------:R-:W-:Y:S01]  /*08c0*/  LOP3.LUT R23, R23, R0, RZ, 0xc0, !PT ;  /* 0x0000000017177212 */ /* 0x000fe200078ec0ff */
[----:B------:R1:W0:Y:S01]  /*08d0*/  @!UP3 SYNCS.EXCH.64 URZ, [UR13+0x38], UR10 ;  /* 0x0000380a0d3fb5b2 */ /* 0x0002220008000100 */
[----:B------:R1:W0:Y:S01]  /*08e0*/  @!UP4 SYNCS.EXCH.64 URZ, [UR13+0x40], UR10 ;  /* 0x0000400a0d3fc5b2 */ /* 0x0002220008000100 */
[----:B------:R1:W0:Y:S01]  /*08f0*/  @!UP5 SYNCS.EXCH.64 URZ, [UR13+0x48], UR10 ;  /* 0x0000480a0d3fd5b2 */ /* 0x0002220008000100 */
[----:B------:R-:W-:Y:S01]  /*0900*/  NOP ;  /* 0x0000000000007918 */ /* 0x000fe20000000000 */
[----:B-1-3--:R-:W-:Y:S05]  /*0910*/  @!P1 BRA `(.L_x_3) ;  /* 0x0000000000089947 */ /* 0x00afea0003800000 */
[----:B0-2-4-:R-:W-:Y:S01]  /*0920*/  UCGABAR_ARV ;  /* 0x00000000000079c7 */ /* 0x015fe20008000000 */
[----:B------:R-:W-:Y:S05]  /*0930*/  BRA `(.L_x_4) ;  /* 0x0000000000047947 */ /* 0x000fea0003800000 */
.L_x_3:
[----:B0-2-4-:R-:W-:Y:S01]  /*0940*/  NOP ;  /* 0x0000000000007918 */ /* 0x015fe20000000000 */
.L_x_4:
[----:B------:R-:W-:Y:S01]  /*0950*/  ULDC.64 UR4, c[0x0][0x598] ;  /* 0x0001660000047ab9 */ /* 0x000fe20000000a00 */
[----:B------:R-:W-:Y:S01]  /*0960*/  ULDC.64 UR52, c[0x0][0x208] ;  /* 0x0000820000347ab9 */ /* 0x000fe20000000a00 */
[----:B------:R-:W-:-:S04]  /*0970*/  ISETP.NE.U32.AND P0, PT, RZ, UR4, PT ;  /* 0x00000004ff007c0c */ /* 0x000fc8000bf05070 */
[----:B------:R-:W-:-:S13]  /*0980*/  ISETP.NE.AND.EX P0, PT, RZ, UR5, PT, P0 ;  /* 0x00000005ff007c0c */ /* 0x000fda000bf05300 */
[----:B------:R-:W-:Y:S05]  /*0990*/  @!P0 BRA `(.L_x_5) ;  /* 0x00000000001c8947 */ /* 0x000fea0003800000 */
[----:B------:R-:W0:Y:S02]  /*09a0*/  LDC.64 R6, c[0x0][0x598] ;  /* 0x00016600ff067b82 */ /* 0x000e240000000a00 */
[----:B0-----:R-:W2:Y:S02]  /*09b0*/  LDG.E.64 R6, desc[UR52][R6.64] ;  /* 0x0000003406067981 */ /* 0x001ea4000c1e1b00 */
[----:B--2---:R-:W-:-:S04]  /*09c0*/  ISETP.NE.U32.AND P0, PT, R6, RZ, PT ;  /* 0x000000ff0600720c */ /* 0x004fc80003f05070 */
[----:B------:R-:W-:-:S13]  /*09d0*/  ISETP.NE.AND.EX P0, PT, R7, RZ, PT, P0 ;  /* 0x000000ff0700720c */ /* 0x000fda0003f05300 */
[----:B------:R-:W-:Y:S05]  /*09e0*/  @!P0 BRA `(.L_x_5) ;  /* 0x0000000000088947 */ /* 0x000fea0003800000 */
[----:B------:R0:W5:Y:S01]  /*09f0*/  LD.E R88, desc[UR52][R6.64] ;  /* 0x0000003406587980 */ /* 0x000162000c101900 */
[----:B------:R-:W-:Y:S05]  /*0a00*/  BRA `(.L_x_6) ;  /* 0x0000000000247947 */ /* 0x000fea0003800000 */
.L_x_5:
[----:B------:R-:W-:Y:S02]  /*0a10*/  ULDC.64 UR4, c[0x0][0x588] ;  /* 0x0001620000047ab9 */ /* 0x000fe40000000a00 */
[----:B------:R-:W-:-:S04]  /*0a20*/  ISETP.NE.U32.AND P0, PT, RZ, UR4, PT ;  /* 0x00000004ff007c0c */ /* 0x000fc8000bf05070 */
[----:B------:R-:W-:-:S13]  /*0a30*/  ISETP.NE.AND.EX P0, PT, RZ, UR5, PT, P0 ;  /* 0x00000005ff007c0c */ /* 0x000fda000bf05300 */
[----:B------:R-:W-:Y:S05]  /*0a40*/  @!P0 BRA `(.L_x_7) ;  /* 0x00000000000c8947 */ /* 0x000fea0003800000 */
[----:B------:R-:W0:Y:S02]  /*0a50*/  LDC.64 R88, c[0x0][0x588] ;  /* 0x00016200ff587b82 */ /* 0x000e240000000a00 */
[----:B0-----:R1:W5:Y:S01]  /*0a60*/  LDG.E R88, desc[UR52][R88.64] ;  /* 0x0000003458587981 */ /* 0x001362000c1e1900 */
[----:B------:R-:W-:Y:S05]  /*0a70*/  BRA `(.L_x_6) ;  /* 0x0000000000087947 */ /* 0x000fea0003800000 */
.L_x_7:
[----:B------:R-:W-:Y:S02]  /*0a80*/  ULDC UR4, c[0x0][0x580] ;  /* 0x0001600000047ab9 */ /* 0x000fe40000000800 */
[----:B------:R-:W-:-:S07]  /*0a90*/  IMAD.U32 R88, RZ, RZ, UR4 ;  /* 0x00000004ff587e24 */ /* 0x000fce000f8e00ff */
.L_x_6:
[----:B------:R-:W-:Y:S02]  /*0aa0*/  ULDC.64 UR4, c[0x0][0x5a0] ;  /* 0x0001680000047ab9 */ /* 0x000fe40000000a00 */
[----:B------:R-:W-:-:S04]  /*0ab0*/  ISETP.NE.U32.AND P0, PT, RZ, UR4, PT ;  /* 0x00000004ff007c0c */ /* 0x000fc8000bf05070 */
[----:B------:R-:W-:-:S13]  /*0ac0*/  ISETP.NE.AND.EX P0, PT, RZ, UR5, PT, P0 ;  /* 0x00000005ff007c0c */ /* 0x000fda000bf05300 */
[----:B------:R-:W-:Y:S05]  /*0ad0*/  @!P0 BRA `(.L_x_8) ;  /* 0x00000000001c8947 */ /* 0x000fea0003800000 */
[----:B0-----:R-:W0:Y:S02]  /*0ae0*/  LDC.64 R6, c[0x0][0x5a0] ;  /* 0x00016800ff067b82 */ /* 0x001e240000000a00 */
[----:B0-----:R-:W2:Y:S02]  /*0af0*/  LDG.E.64 R6, desc[UR52][R6.64] ;  /* 0x0000003406067981 */ /* 0x001ea4000c1e1b00 */
[----:B--2---:R-:W-:-:S04]  /*0b00*/  ISETP.NE.U32.AND P0, PT, R6, RZ, PT ;  /* 0x000000ff0600720c */ /* 0x004fc80003f05070 */
[----:B------:R-:W-:-:S13]  /*0b10*/  ISETP.NE.AND.EX P0, PT, R7, RZ, PT, P0 ;  /* 0x000000ff0700720c */ /* 0x000fda0003f05300 */
[----:B------:R-:W-:Y:S05]  /*0b20*/  @!P0 BRA `(.L_x_8) ;  /* 0x0000000000088947 */ /* 0x000fea0003800000 */
[----:B-1----:R0:W5:Y:S01]  /*0b30*/  LD.E R89, desc[UR52][R6.64] ;  /* 0x0000003406597980 */ /* 0x002162000c101900 */
[----:B------:R-:W-:Y:S05]  /*0b40*/  BRA `(.L_x_9) ;  /* 0x0000000000247947 */ /* 0x000fea0003800000 */
.L_x_8:
[----:B------:R-:W-:Y:S02]  /*0b50*/  ULDC.64 UR4, c[0x0][0x590] ;  /* 0x0001640000047ab9 */ /* 0x000fe40000000a00 */
[----:B------:R-:W-:-:S04]  /*0b60*/  ISETP.NE.U32.AND P0, PT, RZ, UR4, PT ;  /* 0x00000004ff007c0c */ /* 0x000fc8000bf05070 */
[----:B------:R-:W-:-:S13]  /*0b70*/  ISETP.NE.AND.EX P0, PT, RZ, UR5, PT, P0 ;  /* 0x00000005ff007c0c */ /* 0x000fda000bf05300 */
[----:B------:R-:W-:Y:S05]  /*0b80*/  @!P0 BRA `(.L_x_10) ;  /* 0x00000000000c8947 */ /* 0x000fea0003800000 */
[----:B0-----:R-:W1:Y:S02]  /*0b90*/  LDC.64 R6, c[0x0][0x590] ;  /* 0x00016400ff067b82 */ /* 0x001e640000000a00 */
[----:B-1----:R1:W5:Y:S01]  /*0ba0*/  LDG.E R89, desc[UR52][R6.64] ;  /* 0x0000003406597981 */ /* 0x002362000c1e1900 */
[----:B------:R-:W-:Y:S05]  /*0bb0*/  BRA `(.L_x_9) ;  /* 0x0000000000087947 */ /* 0x000fea0003800000 */
.L_x_10:
[----:B------:R-:W-:Y:S02]  /*0bc0*/  ULDC UR4, c[0x0][0x584] ;  /* 0x0001610000047ab9 */ /* 0x000fe40000000800 */
[----:B-1----:R-:W-:-:S07]  /*0bd0*/  IMAD.U32 R89, RZ, RZ, UR4 ;  /* 0x00000004ff597e24 */ /* 0x002fce000f8e00ff */
.L_x_9:
[----:B------:R-:W-:Y:S01]  /*0be0*/  ULDC UR4, c[0x0][0x65c] ;  /* 0x0001970000047ab9 */ /* 0x000fe20000000800 */
[----:B01----:R-:W0:Y:S01]  /*0bf0*/  LDC.64 R6, c[0x0][0x650] ;  /* 0x00019400ff067b82 */ /* 0x003e220000000a00 */
[----:B------:R-:W-:Y:S01]  /*0c00*/  UISETP.NE.AND UP2, UPT, UR4, 0x1, UPT ;  /* 0x000000010400788c */ /* 0x000fe2000bf45270 */
[----:B------:R-:W-:Y:S01]  /*0c10*/  IMAD.MOV.U32 R18, RZ, RZ, -0x1 ;  /* 0xffffffffff127424 */ /* 0x000fe200078e00ff */
[----:B------:R-:W-:Y:S01]  /*0c20*/  UISETP.NE.AND UP0, UPT, UR19, 0x2, UPT ;  /* 0x000000021300788c */ /* 0x000fe2000bf05270 */
[----:B------:R-:W-:Y:S01]  /*0c30*/  IMAD.MOV.U32 R2, RZ, RZ, -0x1 ;  /* 0xffffffffff027424 */ /* 0x000fe200078e00ff */
[----:B------:R-:W-:Y:S01]  /*0c40*/  UP2UR UR45, UPR, URZ, 0x4 ;  /* 0x000000043f2d7883 */ /* 0x000fe20008000000 */
[----:B------:R-:W-:-:S06]  /*0c50*/  IMAD.MOV.U32 R19, RZ, RZ, -0x1 ;  /* 0xffffffffff137424 */ /* 0x000fcc00078e00ff */
[----:B------:R-:W-:Y:S01]  /*0c60*/  @UP2 ULDC UR12, c[0x0][0x10] ;  /* 0x00000400000c2ab9 */ /* 0x000fe20000000800 */
[----:B------:R-:W-:Y:S01]  /*0c70*/  @UP2 UMOV UR4, UR8 ;  /* 0x0000000800042c82 */ /* 0x000fe20008000000 */
[----:B------:R-:W-:Y:S01]  /*0c80*/  @UP2 UMOV UR5, URZ ;  /* 0x0000003f00052c82 */ /* 0x000fe20008000000 */
[----:B------:R-:W-:Y:S01]  /*0c90*/  @!UP2 ULDC UR16, c[0x0][0xc] ;  /* 0x000003000010aab9 */ /* 0x000fe20000000800 */
[----:B------:R-:W-:Y:S01]  /*0ca0*/  @UP2 UIMAD.WIDE.U32 UR12, UR15, UR12, UR4 ;  /* 0x0000000c0f0c22a5 */ /* 0x000fe2000f8e0004 */
[----:B------:R-:W-:Y:S02]  /*0cb0*/  ULDC UR10, c[0x0][0xc] ;  /* 0x00000300000a7ab9 */ /* 0x000fe40000000800 */
[----:B------:R-:W-:Y:S01]  /*0cc0*/  @UP2 UMOV UR4, URZ ;  /* 0x0000003f00042c82 */ /* 0x000fe20008000000 */
[----:B------:R-:W-:Y:S01]  /*0cd0*/  UMOV UR5, URZ ;  /* 0x0000003f00057c82 */ /* 0x000fe20008000000 */
[----:B------:R-:W-:Y:S01]  /*0ce0*/  @UP2 UIADD3 UR18, UR13, UR4, URZ ;  /* 0x000000040d122290 */ /* 0x000fe2000fffe03f */
[----:B------:R-:W-:-:S02]  /*0cf0*/  ULDC UR11, c[0x0][0x10] ;  /* 0x00000400000b7ab9 */ /* 0x000fc40000000800 */
[----:B------:R-:W-:Y:S01]  /*0d00*/  UMOV UR4, UR15 ;  /* 0x0000000f00047c82 */ /* 0x000fe20008000000 */
[----:B------:R-:W-:Y:S02]  /*0d10*/  UIMAD.WIDE.U32 UR10, UR10, UR11, URZ ;  /* 0x0000000b0a0a72a5 */ /* 0x000fe4000f8e003f */
[----:B------:R-:W-:Y:S01]  /*0d20*/  @!UP2 UIMAD.WIDE.U32 UR4, UR8, UR16, UR4 ;  /* 0x000000100804a2a5 */ /* 0x000fe2000f8e0004 */
[----:B------:R-:W-:Y:S02]  /*0d30*/  ULDC UR13, c[0x0][0x14] ;  /* 0x00000500000d7ab9 */ /* 0x000fe40000000800 */
[----:B------:R-:W-:Y:S02]  /*0d40*/  UIMAD.WIDE.U32 UR54, UR10, UR13, URZ ;  /* 0x0000000d0a3672a5 */ /* 0x000fe4000f8e003f */
[----:B------:R-:W-:Y:S02]  /*0d50*/  UIMAD UR37, UR11, UR13, URZ ;  /* 0x0000000d0b2572a4 */ /* 0x000fe4000f8e023f */
[----:B------:R-:W-:Y:S01]  /*0d60*/  @!UP2 UMOV UR12, UR4 ;  /* 0x00000004000cac82 */ /* 0x000fe20008000000 */
[----:B------:R-:W-:Y:S01]  /*0d70*/  @!UP2 UMOV UR18, UR5 ;  /* 0x000000050012ac82 */ /* 0x000fe20008000000 */
[----:B------:R-:W-:-:S02]  /*0d80*/  UIADD3 UR37, UR55, UR37, URZ ;  /* 0x0000002537257290 */ /* 0x000fc4000fffe03f */
[----:B------:R-:W-:-:S04]  /*0d90*/  UIADD3 UR4, UP1, UR12, UR54, URZ ;  /* 0x000000360c047290 */ /* 0x000fc8000ff3e03f */
[----:B------:R-:W-:Y:S02]  /*0da0*/  UIADD3.X UR5, UR18, UR37, URZ, UP1, !UPT ;  /* 0x0000002512057290 */ /* 0x000fe40008ffe43f */
[----:B------:R-:W-:Y:S02]  /*0db0*/  USEL UR4, UR4, UR12, !UP0 ;  /* 0x0000000c04047287 */ /* 0x000fe4000c000000 */
[----:B------:R-:W-:-:S04]  /*0dc0*/  USEL UR5, UR5, UR18, !UP0 ;  /* 0x0000001205057287 */ /* 0x000fc8000c000000 */
[----:B0-----:R-:W-:Y:S01]  /*0dd0*/  ISETP.LE.U32.AND P0, PT, R6, UR4, PT ;  /* 0x0000000406007c0c */ /* 0x001fe2000bf03070 */
[----:B------:R-:W-:Y:S02]  /*0de0*/  IMAD.U32 R16, RZ, RZ, UR4 ;  /* 0x00000004ff107e24 */ /* 0x000fe4000f8e00ff */
[----:B------:R-:W-:Y:S02]  /*0df0*/  IMAD.U32 R0, RZ, RZ, UR5 ;  /* 0x00000005ff007e24 */ /* 0x000fe4000f8e00ff */
[----:B------:R-:W-:-:S03]  /*0e00*/  IMAD.U32 R17, RZ, RZ, UR5 ;  /* 0x00000005ff117e24 */ /* 0x000fc6000f8e00ff */
[----:B------:R-:W-:Y:S02]  /*0e10*/  ISETP.GE.U32.AND.EX P0, PT, R0, R7, PT, P0 ;  /* 0x000000070000720c */ /* 0x000fe40003f06100 */
[----:B------:R-:W-:-:S11]  /*0e20*/  PRMT R0, RZ, 0x7610, R0 ;  /* 0x00007610ff007816 */ /* 0x000fd60000000000 */
[----:B------:R-:W-:Y:S05]  /*0e30*/  @P0 BRA `(.L_x_11) ;  /* 0x0000000400500947 */ /* 0x000fea0003800000 */
[----:B------:R-:W-:Y:S01]  /*0e40*/  ULDC.64 UR18, c[0x0][0x628] ;  /* 0x00018a0000127ab9 */ /* 0x000fe20000000a00 */
[C---:B------:R-:W-:Y:S01]  /*0e50*/  R2UR UR20, R16.reuse ;  /* 0x00000000101472ca */ /* 0x040fe200000e0000 */
[----:B------:R-:W-:Y:S01]  /*0e60*/  ULDC UR16, c[0x0][0x630] ;  /* 0x00018c0000107ab9 */ /* 0x000fe20000000800 */
[----:B------:R-:W-:Y:S02]  /*0e70*/  ISETP.NE.U32.AND P0, PT, RZ, UR18, PT ;  /* 0x00000012ff007c0c */ /* 0x000fe4000bf05070 */
[----:B------:R-:W-:Y:S02]  /*0e80*/  R2UR UR4, R16 ;  /* 0x00000000100472ca */ /* 0x000fe400000e0000 */
[----:B------:R-:W-:Y:S02]  /*0e90*/  ISETP.NE.AND.EX P0, PT, RZ, UR19, PT, P0 ;  /* 0x00000013ff007c0c */ /* 0x000fe4000bf05300 */
[----:B------:R-:W-:-:S11]  /*0ea0*/  R2UR UR5, R17 ;  /* 0x00000000110572ca */ /* 0x000fd600000e0000 */
[----:B------:R-:W-:Y:S05]  /*0eb0*/  @!P0 BRA `(.L_x_12) ;  /* 0x0000000000308947 */ /* 0x000fea0003800000 */
[----:B------:R-:W-:Y:S01]  /*0ec0*/  R2UR UR4, R16 ;  /* 0x00000000100472ca */ /* 0x000fe200000e0000 */
[----:B------:R-:W-:Y:S01]  /*0ed0*/  ULDC UR12, c[0x0][0x634] ;  /* 0x00018d00000c7ab9 */ /* 0x000fe20000000800 */
[----:B------:R-:W-:-:S11]  /*0ee0*/  R2UR UR15, R17 ;  /* 0x00000000110f72ca */ /* 0x000fd600000e0000 */
[----:B------:R-:W-:-:S04]  /*0ef0*/  UIADD3 UR12, UP1, UR4, UR12, URZ ;  /* 0x0000000c040c7290 */ /* 0x000fc8000ff3e03f */
[----:B------:R-:W-:-:S04]  /*0f00*/  UIADD3.X UR15, URZ, UR15, URZ, UP1, !UPT ;  /* 0x0000000f3f0f7290 */ /* 0x000fc80008ffe43f */
[----:B------:R-:W-:-:S04]  /*0f10*/  UIMAD.WIDE.U32 UR4, UR15, UR18, URZ ;  /* 0x000000120f0472a5 */ /* 0x000fc8000f8e003f */
[----:B------:R-:W-:Y:S02]  /*0f20*/  UIMAD.WIDE.U32 UR10, UP1, UR12, UR19, UR4 ;  /* 0x000000130c0a72a5 */ /* 0x000fe4000f820004 */
[----:B------:R-:W-:Y:S02]  /*0f30*/  UIMAD.WIDE.U32 UR4, UR12, UR18, URZ ;  /* 0x000000120c0472a5 */ /* 0x000fe4000f8e003f */
[----:B------:R-:W-:Y:S02]  /*0f40*/  UIADD3.X UR13, URZ, URZ, URZ, UP1, !UPT ;  /* 0x0000003f3f0d7290 */ /* 0x000fe40008ffe43f */
[----:B------:R-:W-:Y:S01]  /*0f50*/  UIADD3 URZ, UP1, UR5, UR10, URZ ;  /* 0x0000000a053f7290 */ /* 0x000fe2000ff3e03f */
[----:B------:R-:W-:-:S03]  /*0f60*/  UMOV UR12, UR11 ;  /* 0x0000000b000c7c82 */ /* 0x000fc60008000000 */
[----:B------:R-:W-:-:S12]  /*0f70*/  UIMAD.WIDE.U32.X UR4, UR15, UR19, UR12, UP1 ;  /* 0x000000130f0472a5 */ /* 0x000fd800088e040c */
.L_x_12:
[----:B------:R-:W-:Y:S01]  /*0f80*/  USHF.R.U64 UR4, UR4, UR16, UR5 ;  /* 0x0000001004047299 */ /* 0x000fe20008001205 */
[----:B------:R-:W-:Y:S01]  /*0f90*/  R2UR UR11, R17 ;  /* 0x00000000110b72ca */ /* 0x000fe200000e0000 */
[----:B------:R-:W-:Y:S02]  /*0fa0*/  USHF.R.U32.HI UR5, URZ, UR16, UR5 ;  /* 0x000000103f057299 */ /* 0x000fe40008011605 */
[----:B------:R-:W-:Y:S01]  /*0fb0*/  UIADD3 UR12, UP1, URZ, -UR4, URZ ;  /* 0x800000043f0c7290 */ /* 0x000fe2000ff3e03f */
[----:B------:R-:W-:Y:S01]  /*0fc0*/  ULDC.64 UR18, c[0x0][0x620] ;  /* 0x0001880000127ab9 */ /* 0x000fe20000000a00 */
[----:B------:R-:W-:Y:S02]  /*0fd0*/  UISETP.NE.AND UP2, UPT, UR45, URZ, UPT ;  /* 0x0000003f2d00728c */ /* 0x000fe4000bf45270 */
[----:B------:R-:W-:Y:S01]  /*0fe0*/  UIADD3.X UR5, URZ, ~UR5, URZ, UP1, !UPT ;  /* 0x800000053f057290 */ /* 0x000fe20008ffe43f */
[----:B------:R-:W-:Y:S01]  /*0ff0*/  UMOV UR10, UR20 ;  /* 0x00000014000a7c82 */ /* 0x000fe20008000000 */
[----:B------:R-:W-:-:S02]  /*1000*/  ULDC UR13, c[0x0][0x618] ;  /* 0x00018600000d7ab9 */ /* 0x000fc40000000800 */
[----:B------:R-:W-:Y:S02]  /*1010*/  UIMAD UR5, UR5, UR18, URZ ;  /* 0x00000012050572a4 */ /* 0x000fe4000f8e023f */
[----:B------:R-:W-:Y:S02]  /*1020*/  UIMAD.WIDE.U32 UR10, UR12, UR18, UR10 ;  /* 0x000000120c0a72a5 */ /* 0x000fe4000f8e000a */
[----:B------:R-:W-:Y:S02]  /*1030*/  UIMAD UR12, UR12, UR19, UR5 ;  /* 0x000000130c0c72a4 */ /* 0x000fe4000f8e0205 */
[----:B------:R-:W-:Y:S02]  /*1040*/  @UP2 UIMAD UR7, UR17, UR9, UR8 ;  /* 0x00000009110722a4 */ /* 0x000fe4000f8e0208 */
[----:B------:R-:W-:Y:S01]  /*1050*/  UIADD3 UR11, UR11, UR12, URZ ;  /* 0x0000000c0b0b7290 */ /* 0x000fe2000fffe03f */
[----:B------:R-:W-:Y:S01]  /*1060*/  ULDC.64 UR8, c[0x0][0x640] ;  /* 0x0001900000087ab9 */ /* 0x000fe20000000a00 */
[----:B------:R-:W-:-:S02]  /*1070*/  ULDC UR15, c[0x0][0x608] ;  /* 0x00018200000f7ab9 */ /* 0x000fc40000000800 */
[----:B------:R-:W-:Y:S01]  /*1080*/  USHF.R.U64 UR20, UR10, UR13, UR11 ;  /* 0x0000000d0a147299 */ /* 0x000fe2000800120b */
[----:B------:R-:W-:Y:S01]  /*1090*/  ISETP.NE.U32.AND P0, PT, RZ, UR8, PT ;  /* 0x00000008ff007c0c */ /* 0x000fe2000bf05070 */
[----:B------:R-:W-:Y:S01]  /*10a0*/  USHF.R.U32.HI UR11, URZ, UR13, UR11 ;  /* 0x0000000d3f0b7299 */ /* 0x000fe2000801160b */
[----:B------:R-:W-:Y:S02]  /*10b0*/  ULDC UR21, c[0x0][0x658] ;  /* 0x0001960000157ab9 */ /* 0x000fe40000000800 */
[----:B------:R-:W-:Y:S01]  /*10c0*/  ISETP.NE.AND.EX P0, PT, RZ, UR9, PT, P0 ;  /* 0x00000009ff007c0c */ /* 0x000fe2000bf05300 */
[----:B------:R-:W-:Y:S02]  /*10d0*/  USHF.R.U64 UR25, UR20, UR15, UR11 ;  /* 0x0000000f14197299 */ /* 0x000fe4000800120b */
[----:B------:R-:W-:Y:S01]  /*10e0*/  USHF.R.U32.HI UR11, URZ, UR15, UR11 ;  /* 0x0000000f3f0b7299 */ /* 0x000fe2000801160b */
[----:B------:R-:W-:Y:S01]  /*10f0*/  UMOV UR10, 0xffffffff ;  /* 0xffffffff000a7882 */ /* 0x000fe20000000000 */
[----:B------:R-:W-:Y:S01]  /*1100*/  ULDC UR5, c[0x0][0x600] ;  /* 0x0001800000057ab9 */ /* 0x000fe20000000800 */
[----:B------:R-:W-:-:S02]  /*1110*/  USHF.L.U32 UR10, UR10, UR21, URZ ;  /* 0x000000150a0a7299 */ /* 0x000fc4000800063f */
[----:B------:R-:W-:Y:S02]  /*1120*/  USHF.R.U64 UR26, UR25, UR21, UR11 ;  /* 0x00000015191a7299 */ /* 0x000fe4000800120b */
[----:B------:R-:W-:Y:S02]  /*1130*/  ULOP3.LUT UR15, URZ, UR10, URZ, 0x33, !UPT ;  /* 0x0000000a3f0f7292 */ /* 0x000fe4000f8e333f */
[----:B------:R-:W-:Y:S02]  /*1140*/  UIADD3 UR19, UR5, -0x1, URZ ;  /* 0xffffffff05137890 */ /* 0x000fe4000fffe03f */
[----:B------:R-:W-:Y:S01]  /*1150*/  USHF.R.U32.HI UR11, URZ, UR21, UR11 ;  /* 0x000000153f0b7299 */ /* 0x000fe2000801160b */
[----:B------:R-:W-:Y:S01]  /*1160*/  ULDC UR22, c[0x0][0x648] ;  /* 0x0001920000167ab9 */ /* 0x000fe20000000800 */
[----:B------:R-:W-:Y:S01]  /*1170*/  ULDC UR23, c[0x0][0x638] ;  /* 0x00018e0000177ab9 */ /* 0x000fe20000000800 */
[----:B------:R-:W-:Y:S01]  /*1180*/  UMOV UR24, 0x1 ;  /* 0x0000000100187882 */ /* 0x000fe20000000000 */
[----:B------:R-:W-:Y:S01]  /*1190*/  UMOV UR10, UR26 ;  /* 0x0000001a000a7c82 */ /* 0x000fe20008000000 */
[----:B------:R-:W-:Y:S07]  /*11a0*/  @!P0 BRA `(.L_x_13) ;  /* 0x0000000000308947 */ /* 0x000fee0003800000 */
[----:B------:R-:W-:Y:S02]  /*11b0*/  ULDC UR16, c[0x0][0x64c] ;  /* 0x0001930000107ab9 */ /* 0x000fe40000000800 */
        /* <DEDUP_REMOVED lines=8> */
[----:B------:R-:W-:-:S07]  /*1240*/  UIMAD.WIDE.U32.X UR8, UR18, UR9, UR16, UP1 ;  /* 0x00000009120872a5 */ /* 0x000fce00088e0410 */
[----:B------:R-:W-:Y:S01]  /*1250*/  UMOV UR10, UR8 ;  /* 0x00000008000a7c82 */ /* 0x000fe20008000000 */
[----:B------:R-:W-:-:S05]  /*1260*/  UMOV UR11, UR9 ;  /* 0x00000009000b7c82 */ /* 0x000fca0008000000 */
.L_x_13:
[----:B------:R-:W-:Y:S01]  /*1270*/  USHF.R.U64 UR9, UR10, UR22, UR11 ;  /* 0x000000160a097299 */ /* 0x000fe2000800120b */
[----:B------:R-:W-:Y:S01]  /*1280*/  IMAD.MOV.U32 R0, RZ, RZ, 0x1 ;  /* 0x00000001ff007424 */ /* 0x000fe200078e00ff */
[----:B------:R-:W-:Y:S01]  /*1290*/  USHF.L.U32 UR8, UR24, UR21, URZ ;  /* 0x0000001518087299 */ /* 0x000fe2000800063f */
[----:B------:R-:W-:Y:S01]  /*12a0*/  IMAD.U32 R19, RZ, RZ, UR4 ;  /* 0x00000004ff137e24 */ /* 0x000fe2000f8e00ff */
[----:B------:R-:W-:Y:S02]  /*12b0*/  ULOP3.LUT UR15, UR25, UR15, URZ, 0xc0, !UPT ;  /* 0x0000000f190f7292 */ /* 0x000fe4000f8ec03f */
[----:B------:R-:W-:Y:S02]  /*12c0*/  UIADD3 UR10, -UR9, URZ, URZ ;  /* 0x0000003f090a7290 */ /* 0x000fe4000fffe13f */
[----:B------:R-:W-:Y:S02]  /*12d0*/  UIMAD UR15, UR8, UR9, UR15 ;  /* 0x00000009080f72a4 */ /* 0x000fe4000f8e020f */
[----:B------:R-:W-:-:S02]  /*12e0*/  ULOP3.LUT UR19, UR20, UR19, URZ, 0xc0, !UPT ;  /* 0x0000001314137292 */ /* 0x000fc4000f8ec03f */
[----:B------:R-:W-:Y:S01]  /*12f0*/  UIMAD UR8, UR10, UR23, UR26 ;  /* 0x000000170a0872a4 */ /* 0x000fe2000f8e021a */
[----:B------:R-:W-:Y:S01]  /*1300*/  ULDC UR9, c[0x0][0x610] ;  /* 0x0001840000097ab9 */ /* 0x000fe20000000800 */
[----:B------:R-:W-:Y:S02]  /*1310*/  UISETP.NE.AND UP1, UPT, UR45, URZ, UPT ;  /* 0x0000003f2d00728c */ /* 0x000fe4000bf25270 */
[----:B------:R-:W-:Y:S02]  /*1320*/  UIMAD UR7, UR15, UR9, UR7 ;  /* 0x000000090f0772a4 */ /* 0x000fe4000f8e0207 */
[----:B------:R-:W-:-:S04]  /*1330*/  UIMAD UR8, UR8, UR5, UR19 ;  /* 0x00000005080872a4 */ /* 0x000fc8000f8e0213 */
[----:B------:R-:W-:Y:S02]  /*1340*/  USEL UR5, UR8, UR7, !UP1 ;  /* 0x0000000708057287 */ /* 0x000fe4000c800000 */
[----:B------:R-:W-:-:S04]  /*1350*/  USEL UR7, UR7, UR8, !UP1 ;  /* 0x0000000807077287 */ /* 0x000fc8000c800000 */
[----:B------:R-:W-:Y:S02]  /*1360*/  IMAD.U32 R2, RZ, RZ, UR5 ;  /* 0x00000005ff027e24 */ /* 0x000fe4000f8e00ff */
[----:B------:R-:W-:-:S07]  /*1370*/  IMAD.U32 R18, RZ, RZ, UR7 ;  /* 0x00000007ff127e24 */ /* 0x000fce000f8e00ff */
.L_x_11:
[----:B------:R-:W-:Y:S05]  /*1380*/  @!P1 BRA `(.L_x_14) ;  /* 0x00000000000c9947 */ /* 0x000fea0003800000 */
[----:B------:R-:W-:Y:S01]  /*1390*/  UCGABAR_WAIT ;  /* 0x0000000000007dc7 */ /* 0x000fe20008000000 */
[----:B------:R-:W-:Y:S01]  /*13a0*/  CCTL.IVALL ;  /* 0x00000000ff00798f */ /* 0x000fe20002000000 */
[----:B------:R-:W-:Y:S05]  /*13b0*/  BRA `(.L_x_15) ;  /* 0x0000000000047947 */ /* 0x000fea0003800000 */
.L_x_14:
[----:B------:R-:W-:Y:S06]  /*13c0*/  BAR.SYNC.DEFER_BLOCKING 0x0 ;  /* 0x0000000000007b1d */ /* 0x000fec0000010000 */
.L_x_15:
[----:B------:R-:W-:Y:S02]  /*13d0*/  ULDC UR4, c[0x0][0x28c] ;  /* 0x0000a30000047ab9 */ /* 0x000fe40000000800 */
[----:B------:R-:W-:-:S04]  /*13e0*/  UIADD3 UR4, UR4, 0x7f, URZ ;  /* 0x0000007f04047890 */ /* 0x000fc8000fffe03f */
[----:B------:R-:W-:-:S04]  /*13f0*/  USHF.R.S32.HI UR5, URZ, 0x1f, UR4 ;  /* 0x0000001f3f057899 */ /* 0x000fc80008011404 */
[----:B------:R-:W-:-:S04]  /*1400*/  ULEA.HI UR5, UR5, UR4, URZ, 0x7 ;  /* 0x0000000405057291 */ /* 0x000fc8000f8f383f */
[----:B------:R-:W-:Y:S01]  /*1410*/  USHF.R.S32.HI UR38, URZ, 0x7, UR5 ;  /* 0x000000073f267899 */ /* 0x000fe20008011405 */
[----:B------:R-:W-:Y:S11]  /*1420*/  @!P2 BRA `(.L_x_16) ;  /* 0x00000054004ca947 */ /* 0x000ff60003800000 */
[----:B------:R-:W-:-:S06]  /*1430*/  UISETP.GT.U32.AND UP1, UPT, UR14, 0x1, UPT ;  /* 0x000000010e00788c */ /* 0x000fcc000bf24070 */
[----:B------:R-:W-:-:S13]  /*1440*/  PLOP3.LUT P0, PT, PT, PT, UP1, 0x80, 0x0 ;  /* 0x000000000000781c */ /* 0x000fda0003f0f018 */
[----:B------:R-:W-:Y:S05]  /*1450*/  @P0 EXIT ;  /* 0x000000000000094d */ /* 0x000fea0003800000 */
.L_x_17:
[----:B------:R-:W-:-:S08]  /*1460*/  NOP ;  /* 0x0000000000007918 */ /* 0x000fd00000000000 */
[----:B------:R-:W0:Y:S02]  /*1470*/  USETMAXREG.TRY_ALLOC.CTAPOOL UP1, 0xe8 ;  /* 0x000000e8000079c8 */ /* 0x000e240008020600 */
[----:B0-----:R-:W-:-:S13]  /*1480*/  PLOP3.LUT P0, PT, PT, PT, UP1, 0x80, 0x0 ;  /* 0x000000000000781c */ /* 0x001fda0003f0f018 */
[----:B------:R-:W-:Y:S05]  /*1490*/  @!P0 BRA `(.L_x_17) ;  /* 0xfffffffc00f08947 */ /* 0x000fea000383ffff */
[----:B------:R-:W-:-:S13]  /*14a0*/  LOP3.LUT P0, RZ, R0, 0xff, RZ, 0xc0, !PT ;  /* 0x000000ff00ff7812 */ /* 0x000fda000780c0ff */
[----:B------:R-:W-:Y:S05]  /*14b0*/  @!P0 EXIT ;  /* 0x000000000000894d */ /* 0x000fea0003800000 */
[----:B------:R-:W0:Y:S01]  /*14c0*/  S2UR UR5, SR_CgaCtaId ;  /* 0x00000000000579c3 */ /* 0x000e220000008800 */
[CC--:B------:R-:W-:Y:S01]  /*14d0*/  LEA.HI R0, R9.reuse, R4.reuse, RZ, 0x2 ;  /* 0x0000000409007211 */ /* 0x0c0fe200078f10ff */
[----:B------:R-:W-:Y:S01]  /*14e0*/  UMOV UR40, 0x400 ;  /* 0x0000040000287882 */ /* 0x000fe20000000000 */
[----:B------:R-:W-:Y:S01]  /*14f0*/  LEA.HI R9, R9, R4, RZ, 0x5 ;  /* 0x0000000409097211 */ /* 0x000fe200078f28ff */
[----:B------:R-:W-:Y:S01]  /*1500*/  USHF.R.U32.HI UR4, URZ, 0x1, UR38 ;  /* 0x000000013f047899 */ /* 0x000fe20008011626 */
[--C-:B------:R-:W-:Y:S01]  /*1510*/  SHF.R.S32.HI R90, RZ, 0x2, R0.reuse ;  /* 0x00000002ff5a7819 */ /* 0x100fe20000011400 */
[----:B------:R-:W-:Y:S01]  /*1520*/  ULOP3.LUT UR44, UR38, 0x1, URZ, 0xc0, !UPT ;  /* 0x00000001262c7892 */ /* 0x000fe2000f8ec03f */
[----:B------:R-:W-:Y:S01]  /*1530*/  SHF.R.S32.HI R3, RZ, 0x1f, R0 ;  /* 0x0000001fff037819 */ /* 0x000fe20000011400 */
[----:B------:R-:W1:Y:S01]  /*1540*/  LDC.64 R6, c[0x0][0x5c8] ;  /* 0x00017200ff067b82 */ /* 0x000e620000000a00 */
[----:B------:R-:W-:Y:S01]  /*1550*/  SHF.R.S32.HI R9, RZ, 0x5, R9 ;  /* 0x00000005ff097819 */ /* 0x000fe20000011409 */
[----:B------:R-:W-:Y:S01]  /*1560*/  ULDC.64 UR10, c[0x0][0x288] ;  /* 0x0000a200000a7ab9 */ /* 0x000fe20000000a00 */
[----:B------:R-:W-:Y:S01]  /*1570*/  LEA.HI R3, R3, R90, RZ, 0x3 ;  /* 0x0000005a03037211 */ /* 0x000fe200078f18ff */
[----:B------:R-:W-:Y:S01]  /*1580*/  UISETP.LT.AND UP1, UPT, UR38, 0x1, UPT ;  /* 0x000000012600788c */ /* 0x000fe2000bf21270 */
[----:B------:R-:W-:Y:S01]  /*1590*/  IMAD.U32 R96, RZ, RZ, UR10 ;  /* 0x0000000aff607e24 */ /* 0x000fe2000f8e00ff */
[----:B------:R-:W-:Y:S01]  /*15a0*/  ULOP3.LUT UR4, UR4, 0x1, URZ, 0xc0, !UPT ;  /* 0x0000000104047892 */ /* 0x000fe2000f8ec03f */
[----:B------:R-:W-:Y:S01]  /*15b0*/  LOP3.LUT R3, R3, 0xfffffff8, RZ, 0xc0, !PT ;  /* 0xfffffff803037812 */ /* 0x000fe200078ec0ff */
[----:B------:R-:W-:Y:S01]  /*15c0*/  ULDC UR43, c[0x0][0x658] ;  /* 0x00019600002b7ab9 */ /* 0x000fe20000000800 */
[----:B------:R-:W-:Y:S01]  /*15d0*/  UMOV UR6, 0xffffffff ;  /* 0xffffffff00067882 */ /* 0x000fe20000000000 */
[----:B------:R-:W-:Y:S01]  /*15e0*/  ULDC UR8, c[0x0][0x284] ;  /* 0x0000a10000087ab9 */ /* 0x000fe20000000800 */
[----:B------:R-:W-:Y:S01]  /*15f0*/  USEL UR44, UR44, URZ, !UP0 ;  /* 0x0000003f2c2c7287 */ /* 0x000fe2000c000000 */
[----:B------:R-:W-:Y:S01]  /*1600*/  IMAD.IADD R90, R90, 0x1, -R3 ;  /* 0x000000015a5a7824 */ /* 0x000fe200078e0a03 */
[----:B------:R-:W-:Y:S01]  /*1610*/  LOP3.LUT R3, R0, 0xfffffffc, RZ, 0xc0, !PT ;  /* 0xfffffffc00037812 */ /* 0x000fe200078ec0ff */
[----:B------:R-:W-:Y:S01]  /*1620*/  VIADD R0, R5, 0xffffffff ;  /* 0xffffffff05007836 */ /* 0x000fe20000000000 */
[----:B------:R-:W-:Y:S01]  /*1630*/  USEL UR46, UR38, 0x1, UP1 ;  /* 0x00000001262e7887 */ /* 0x000fe20008800000 */
[--C-:B------:R-:W-:Y:S01]  /*1640*/  IMAD R99, R9, -0x10, -R90.reuse ;  /* 0xfffffff009637824 */ /* 0x100fe200078e0a5a */
[----:B0-----:R-:W-:Y:S01]  /*1650*/  ULEA UR40, UR5, UR40, 0x18 ;  /* 0x0000002805287291 */ /* 0x001fe2000f8ec03f */
[----:B------:R-:W-:Y:S01]  /*1660*/  IMAD.IADD R3, R4, 0x1, -R3 ;  /* 0x0000000104037824 */ /* 0x000fe200078e0a03 */
[C---:B------:R-:W-:Y:S01]  /*1670*/  ISETP.NE.AND P0, PT, R0.reuse, RZ, PT ;  /* 0x000000ff0000720c */ /* 0x040fe20003f05270 */
[----:B------:R-:W-:Y:S01]  /*1680*/  IMAD.SHL.U32 R0, R0, 0x8, RZ ;  /* 0x0000000800007824 */ /* 0x000fe200078e00ff */
[----:B------:R-:W-:Y:S01]  /*1690*/  UIADD3 UR50, UR40, 0x30, URZ ;  /* 0x0000003028327890 */ /* 0x000fe2000fffe03f */
[--C-:B------:R-:W-:Y:S01]  /*16a0*/  SHF.R.S32.HI R91, RZ, 0x1f, R90.reuse ;  /* 0x0000001fff5b7819 */ /* 0x100fe2000001145a */
[----:B------:R-:W-:Y:S01]  /*16b0*/  IMAD.SHL.U32 R92, R3, 0x2, RZ ;  /* 0x00000002035c7824 */ /* 0x000fe200078e00ff */
[----:B------:R-:W-:Y:S01]  /*16c0*/  USHF.L.U32 UR6, UR6, UR43, URZ ;  /* 0x0000002b06067299 */ /* 0x000fe2000800063f */
[----:B------:R-:W-:Y:S01]  /*16d0*/  LOP3.LUT R0, R0, 0x8, RZ, 0xc0, !PT ;  /* 0x0000000800007812 */ /* 0x000fe200078ec0ff */
[----:B------:R-:W-:Y:S01]  /*16e0*/  UISETP.EQ.U32.AND UP0, UPT, UR4, 0x1, !UP0 ;  /* 0x000000010400788c */ /* 0x000fe2000c702070 */
[----:B------:R-:W-:Y:S01]  /*16f0*/  IMAD.WIDE R90, R9, 0x10, R90 ;  /* 0x00000010095a7825 */ /* 0x000fe200078e025a */
[C---:B-1----:R-:W-:Y:S01]  /*1700*/  SHF.L.U64.HI R94, R6.reuse, 0x3, R7 ;  /* 0x00000003065e7819 */ /* 0x042fe20000010207 */
[----:B------:R-:W-:Y:S01]  /*1710*/  ULDC UR42, c[0x0][0x600] ;  /* 0x00018000002a7ab9 */ /* 0x000fe20000000800 */
[----:B------:R-:W-:Y:S01]  /*1720*/  SEL R100, RZ, 0x1, P0 ;  /* 0x00000001ff647807 */ /* 0x000fe20000000000 */
[----:B------:R-:W-:Y:S01]  /*1730*/  IMAD.SHL.U32 R95, R6, 0x8, RZ ;  /* 0x00000008065f7824 */ /* 0x000fe200078e00ff */
[----:B------:R-:W-:Y:S01]  /*1740*/  LEA R97, R5, UR50, 0x3 ;  /* 0x0000003205617c11 */ /* 0x000fe2000f8e18ff */
[----:B------:R-:W-:Y:S01]  /*1750*/  IMAD R96, R3, -0x2, R96 ;  /* 0xfffffffe03607824 */ /* 0x000fe200078e0260 */
[C---:B------:R-:W-:Y:S01]  /*1760*/  LOP3.LUT R101, R0.reuse, 0x8, RZ, 0x3c, !PT ;  /* 0x0000000800657812 */ /* 0x040fe200078e3cff */
[----:B------:R-:W-:Y:S01]  /*1770*/  VIADD R99, R99, UR8 ;  /* 0x0000000863637c36 */ /* 0x000fe20008000000 */
[----:B------:R-:W-:Y:S01]  /*1780*/  LOP3.LUT R98, R0, 0x18, RZ, 0x3c, !PT ;  /* 0x0000001800627812 */ /* 0x000fe200078e3cff */
[----:B------:R-:W-:Y:S01]  /*1790*/  UMOV UR7, 0x1 ;  /* 0x0000000100077882 */ /* 0x000fe20000000000 */
[----:B------:R-:W-:Y:S01]  /*17a0*/  SHF.R.S32.HI R93, RZ, 0x1f, R92 ;  /* 0x0000001fff5d7819 */ /* 0x000fe2000001145c */
[----:B------:R-:W-:-:S02]  /*17b0*/  ULOP3.LUT UR49, UR39, 0x1, URZ, 0xfc, !UPT ;  /* 0x0000000127317892 */ /* 0x000fc4000f8efc3f */
[----:B------:R-:W-:Y:S02]  /*17c0*/  USHF.L.U64.HI UR36, UR54, 0x1, UR37 ;  /* 0x0000000136247899 */ /* 0x000fe40008010225 */
[----:B------:R-:W-:Y:S02]  /*17d0*/  UIADD3 UR41, UR11, 0xfe, URZ ;  /* 0x000000fe0b297890 */ /* 0x000fe4000fffe03f */
[----:B------:R-:W-:Y:S02]  /*17e0*/  UIADD3 UR42, UR42, -0x1, URZ ;  /* 0xffffffff2a2a7890 */ /* 0x000fe4000fffe03f */
[----:B------:R-:W-:Y:S02]  /*17f0*/  USHF.L.U32 UR43, UR7, UR43, URZ ;  /* 0x0000002b072b7299 */ /* 0x000fe4000800063f */
[----:B------:R-:W-:Y:S02]  /*1800*/  UIADD3 UR46, -UR46, UR38, URZ ;  /* 0x000000262e2e7290 */ /* 0x000fe4000fffe13f */
[----:B------:R-:W-:-:S02]  /*1810*/  ULOP3.LUT UR47, URZ, UR6, URZ, 0x33, !UPT ;  /* 0x000000063f2f7292 */ /* 0x000fc4000f8e333f */
[----:B------:R-:W-:-:S12]  /*1820*/  USEL UR48, URZ, 0x1, !UP0 ;  /* 0x000000013f307887 */ /* 0x000fd8000c000000 */
.L_x_165:
[----:B------:R-:W-:-:S04]  /*1830*/  SHF.L.U32 R0, R100, 0x1f, RZ ;  /* 0x0000001f64007819 */ /* 0x000fc800000006ff */
[----:B------:R-:W0:Y:S02]  /*1840*/  SYNCS.PHASECHK.TRANS64.TRYWAIT P0, [R97+URZ+-0x8], R0 ;  /* 0xfffff800610075a7 */ /* 0x000e24000800017f */
[----:B01234-:R-:W-:Y:S05]  /*1850*/  @!P0 BRA `(.L_x_18) ;  /* 0x0000006000908947 */ /* 0x01ffea0003800000 */
.L_x_185:
[----:B------:R-:W-:Y:S02]  /*1860*/  ULDC UR4, c[0x0][0x28c] ;  /* 0x0000a30000047ab9 */ /* 0x000fe40000000800 */
[----:B------:R-:W-:-:S13]  /*1870*/  ISETP.LT.AND P0, PT, RZ, UR4, PT ;  /* 0x00000004ff007c0c */ /* 0x000fda000bf01270 */
[----:B------:R-:W-:Y:S05]  /*1880*/  @P0 BRA `(.L_x_19) ;  /* 0x0000000000400947 */ /* 0x000fea0003800000 */
[----:B0-----:R-:W-:Y:S01]  /*1890*/  MOV R0, 0x0 ;  /* 0x0000000000007802 */ /* 0x001fe20000000f00 */
[----:B------:R-:W-:Y:S01]  /*18a0*/  ULDC.64 UR4, c[0x4][0x68] ;  /* 0x01001a0000047ab9 */ /* 0x000fe20000000a00 */
[----:B------:R-:W-:Y:S01]  /*18b0*/  ULDC.64 UR6, c[0x4][0x8] ;  /* 0x0100020000067ab9 */ /* 0x000fe20000000a00 */
[----:B------:R-:W-:Y:S01]  /*18c0*/  IMAD.U32 R4, RZ, RZ, UR4 ;  /* 0x00000004ff047e24 */ /* 0x000fe2000f8e00ff */
[----:B------:R0:W1:Y:S01]  /*18d0*/  LDC.64 R14, c[0x4][R0] ;  /* 0x01000000000e7b82 */ /* 0x0000620000000a00 */
[----:B------:R-:W-:Y:S01]  /*18e0*/  IMAD.U32 R5, RZ, RZ, UR5 ;  /* 0x00000005ff057e24 */ /* 0x000fe2000f8e00ff */
[----:B------:R-:W-:Y:S01]  /*18f0*/  ULDC.64 UR4, c[0x4][0x70] ;  /* 0x01001c0000047ab9 */ /* 0x000fe20000000a00 */
[----:B------:R-:W-:Y:S02]  /*1900*/  IMAD.U32 R10, RZ, RZ, UR6 ;  /* 0x00000006ff0a7e24 */ /* 0x000fe4000f8e00ff */
[----:B------:R-:W-:Y:S02]  /*1910*/  IMAD.U32 R6, RZ, RZ, UR4 ;  /* 0x00000004ff067e24 */ /* 0x000fe4000f8e00ff */
[----:B------:R-:W-:-:S02]  /*1920*/  IMAD.U32 R7, RZ, RZ, UR5 ;  /* 0x00000005ff077e24 */ /* 0x000fc4000f8e00ff */
[----:B------:R-:W-:Y:S02]  /*1930*/  IMAD.U32 R11, RZ, RZ, UR7 ;  /* 0x00000007ff0b7e24 */ /* 0x000fe4000f8e00ff */
[----:B------:R-:W-:Y:S02]  /*1940*/  IMAD.MOV.U32 R8, RZ, RZ, 0x1e1 ;  /* 0x000001e1ff087424 */ /* 0x000fe400078e00ff */
[----:B------:R-:W-:Y:S02]  /*1950*/  IMAD.MOV.U32 R12, RZ, RZ, 0x1 ;  /* 0x00000001ff0c7424 */ /* 0x000fe400078e00ff */
[----:B0-----:R-:W-:-:S07]  /*1960*/  IMAD.MOV.U32 R13, RZ, RZ, RZ ;  /* 0x000000ffff0d7224 */ /* 0x001fce00078e00ff */
[----:B------:R-:W-:-:S07]  /*1970*/  LEPC R20, `(.L_x_19) ;  /* 0x000000001014794e */ /* 0x000fce0000000000 */
[----:B-1---5:R-:W-:Y:S05]  /*1980*/  CALL.ABS.NOINC R14 ;  /* 0x000000000e007343 */ /* 0x022fea0003c00000 */
.L_x_19:
[----:B0-----:R-:W-:-:S05]  /*1990*/  IMAD.U32 R0, RZ, RZ, UR49 ;  /* 0x00000031ff007e24 */ /* 0x001fca000f8e00ff */
[----:B------:R-:W-:-:S13]  /*19a0*/  ISETP.NE.AND P0, PT, R0, 0x3, PT ;  /* 0x000000030000780c */ /* 0x000fda0003f05270 */
[----:B------:R-:W-:Y:S05]  /*19b0*/  @!P0 BRA `(.L_x_20) ;  /* 0x0000000000048947 */ /* 0x000fea0003800000 */
[----:B------:R-:W-:Y:S01]  /*19c0*/  BPT.TRAP 0x1 ;  /* 0x000000040000795c */ /* 0x000fe20000300000 */
.L_x_20:
[----:B------:R-:W-:Y:S02]  /*19d0*/  IMAD.U32 R3, RZ, RZ, UR44 ;  /* 0x0000002cff037e24 */ /* 0x000fe4000f8e00ff */
[----:B------:R-:W-:-:S03]  /*19e0*/  IMAD.U32 R0, RZ, RZ, UR48 ;  /* 0x00000030ff007e24 */ /* 0x000fc6000f8e00ff */
[----:B------:R-:W-:Y:S02]  /*19f0*/  LEA R3, R3, UR40, 0x3 ;  /* 0x0000002803037c11 */ /* 0x000fe4000f8e18ff */
[----:B------:R-:W-:-:S04]  /*1a00*/  SHF.L.U32 R0, R0, 0x1f, RZ ;  /* 0x0000001f00007819 */ /* 0x000fc800000006ff */
[----:B------:R0:W1:Y:S01]  /*1a10*/  SYNCS.PHASECHK.TRANS64.TRYWAIT P1, [R3+URZ], R0 ;  /* 0x00000000030075a7 */ /* 0x000062000802017f */
[----:B------:R-:W-:Y:S05]  /*1a20*/  @!P0 BRA `(.L_x_21) ;  /* 0x0000000000048947 */ /* 0x000fea0003800000 */
[----:B------:R-:W-:Y:S01]  /*1a30*/  BPT.TRAP 0x1 ;  /* 0x000000040000795c */ /* 0x000fe20000300000 */
.L_x_21:
[----:B------:R-:W-:-:S05]  /*1a40*/  IMAD.U32 R4, RZ, RZ, UR46 ;  /* 0x0000002eff047e24 */ /* 0x000fca000f8e00ff */
[----:B------:R-:W-:Y:S01]  /*1a50*/  ISETP.GE.AND P2, PT, R4, 0x1, PT ;  /* 0x000000010400780c */ /* 0x000fe20003f46270 */
[----:B-1----:R-:W-:-:S12]  /*1a60*/  @P1 BRA `(.L_x_22) ;  /* 0x0000000000081947 */ /* 0x002fd80003800000 */
[----:B------:R-:W1:Y:S02]  /*1a70*/  SYNCS.PHASECHK.TRANS64.TRYWAIT P1, [R3+URZ], R0 ;  /* 0x00000000030075a7 */ /* 0x000e64000802017f */
[----:B-1----:R-:W-:Y:S05]  /*1a80*/  @!P1 BRA `(.L_x_23) ;  /* 0x0000006000189947 */ /* 0x002fea0003800000 */
.L_x_22:
[----:B------:R-:W-:Y:S05]  /*1a90*/  WARPSYNC.ALL ;  /* 0x0000000000007948 */ /* 0x000fea0003800000 */
[----:B------:R-:W-:Y:S01]  /*1aa0*/  UIADD3 UR4, UR40, 0x100, URZ ;  /* 0x0000010028047890 */ /* 0x000fe2000fffe03f */
[----:B------:R-:W-:Y:S01]  /*1ab0*/  WARPGROUP.ARRIVE ;  /* 0x00000000000079c5 */ /* 0x000fe20000000000 */
[----:B------:R-:W-:Y:S02]  /*1ac0*/  UIADD3 UR5, UR40, 0x10100, URZ ;  /* 0x0001010028057890 */ /* 0x000fe4000fffe03f */
[----:B------:R-:W-:Y:S02]  /*1ad0*/  USHF.R.U32.HI UR4, URZ, 0x4, UR4 ;  /* 0x000000043f047899 */ /* 0x000fe40008011604 */
[----:B------:R-:W-:-:S02]  /*1ae0*/  USHF.R.U32.HI UR5, URZ, 0x4, UR5 ;  /* 0x000000043f057899 */ /* 0x000fc40008011605 */
[----:B------:R-:W-:Y:S02]  /*1af0*/  ULOP3.LUT UR4, UR4, 0x3fff, URZ, 0xc0, !UPT ;  /* 0x00003fff04047892 */ /* 0x000fe4000f8ec03f */
[----:B------:R-:W-:Y:S02]  /*1b00*/  ULOP3.LUT UR5, UR5, 0x3fff, URZ, 0xc0, !UPT ;  /* 0x00003fff05057892 */ /* 0x000fe4000f8ec03f */
[----:B------:R-:W-:Y:S02]  /*1b10*/  ULOP3.LUT UR8, UR4, 0x10000, URZ, 0xfc, !UPT ;  /* 0x0001000004087892 */ /* 0x000fe4000f8efc3f */
[----:B------:R-:W-:Y:S02]  /*1b20*/  ULOP3.LUT UR9, UR5, 0x10000, URZ, 0xfc, !UPT ;  /* 0x0001000005097892 */ /* 0x000fe4000f8efc3f */
[----:B------:R-:W-:Y:S02]  /*1b30*/  ULEA UR11, UR44, UR8, 0xb ;  /* 0x000000082c0b7291 */ /* 0x000fe4000f8e583f */
[----:B------:R-:W-:Y:S01]  /*1b40*/  ULEA UR10, UR44, UR9, 0xc ;  /* 0x000000092c0a7291 */ /* 0x000fe2000f8e603f */
[----:B------:R-:W-:Y:S01]  /*1b50*/  UMOV UR5, 0x40000040 ;  /* 0x4000004000057882 */ /* 0x000fe20000000000 */
[----:B------:R-:W-:-:S03]  /*1b60*/  UMOV UR7, 0x40000040 ;  /* 0x4000004000077882 */ /* 0x000fc60000000000 */
[----:B------:R-:W-:Y:S02]  /*1b70*/  UMOV UR4, UR11 ;  /* 0x0000000b00047c82 */ /* 0x000fe40008000000 */
[----:B------:R-:W-:Y:S02]  /*1b80*/  UMOV UR6, UR10 ;  /* 0x0000000a00067c82 */ /* 0x000fe40008000000 */
[----:B------:R-:W-:Y:S01]  /*1b90*/  HGMMA.64x128x8.F32.TF32 R24, gdesc[UR4], RZ, !UPT, gsb0 ;  /* 0x05e00000041879f0 */ /* 0x000fe2000c0028ff */
[----:B------:R-:W-:Y:S02]  /*1ba0*/  UIADD3 UR4, UR11, 0x2, URZ ;  /* 0x000000020b047890 */ /* 0x000fe4000fffe03f */
[----:B------:R-:W-:Y:S01]  /*1bb0*/  UIADD3 UR6, UR10, 0x2, URZ ;  /* 0x000000020a067890 */ /* 0x000fe2000fffe03f */
[----:B------:R-:W-:Y:S01]  /*1bc0*/  UMOV UR5, 0x40000040 ;  /* 0x4000004000057882 */ /* 0x000fe20000000000 */
[----:B------:R-:W-:Y:S01]  /*1bd0*/  UMOV UR7, 0x40000040 ;  /* 0x4000004000077882 */ /* 0x000fe20000000000 */
[----:B------:R-:W-:-:S02]  /*1be0*/  WARPGROUP.DEPBAR.LE gsb0, 0x0 ;  /* 0x00008000000079c5 */ /* 0x000fc40000010000 */
[----:B------:R-:W-:-:S06]  /*1bf0*/  WARPGROUP.ARRIVE ;  /* 0x00000000000079c5 */ /* 0x000fcc0000000000 */
[----:B------:R-:W-:Y:S01]  /*1c00*/  HGMMA.64x128x8.F32.TF32 R24, gdesc[UR4], R24, gsb0 ;  /* 0x05e00000041879f0 */ /* 0x000fe20008002818 */
[----:B------:R-:W-:Y:S02]  /*1c10*/  UIADD3 UR4, UR11, 0x4, URZ ;  /* 0x000000040b047890 */ /* 0x000fe4000fffe03f */
[----:B------:R-:W-:Y:S01]  /*1c20*/  UIADD3 UR6, UR10, 0x4, URZ ;  /* 0x000000040a067890 */ /* 0x000fe2000fffe03f */
[----:B------:R-:W-:Y:S01]  /*1c30*/  UMOV UR5, 0x40000040 ;  /* 0x4000004000057882 */ /* 0x000fe20000000000 */
[----:B------:R-:W-:Y:S01]  /*1c40*/  UMOV UR7, 0x40000040 ;  /* 0x4000004000077882 */ /* 0x000fe20000000000 */
[----:B------:R-:W-:Y:S02]  /*1c50*/  WARPGROUP.DEPBAR.LE gsb0, 0x0 ;  /* 0x00008000000079c5 */ /* 0x000fe40000010000 */
        /* <DEDUP_REMOVED lines=92> */
[----:B------:R-:W-:Y:S03]  /*2220*/  HGMMA.64x128x8.F32.TF32 R24, gdesc[UR4], R24, gsb0 ;  /* 0x05e00000041879f0 */ /* 0x000fe60008002818 */
[----:B------:R-:W-:Y:S02]  /*2230*/  WARPGROUP.DEPBAR.LE gsb0, 0x0 ;  /* 0x00008000000079c5 */ /* 0x000fe40000010000 */
[----:B------:R-:W-:Y:S05]  /*2240*/  @!P2 BRA `(.L_x_24) ;  /* 0x000000080068a947 */ /* 0x000fea0003800000 */
[----:B------:R-:W-:Y:S01]  /*2250*/  UIADD3 UR10, UR44, 0x1, URZ ;  /* 0x000000012c0a7890 */ /* 0x000fe2000fffe03f */
[----:B01----:R-:W-:Y:S02]  /*2260*/  IMAD.U32 R0, RZ, RZ, UR46 ;  /* 0x0000002eff007e24 */ /* 0x003fe4000f8e00ff */
[----:B------:R-:W-:Y:S01]  /*2270*/  IMAD.U32 R3, RZ, RZ, UR44 ;  /* 0x0000002cff037e24 */ /* 0x000fe2000f8e00ff */
[----:B------:R-:W-:-:S04]  /*2280*/  UISETP.NE.AND UP0, UPT, UR10, 0x2, UPT ;  /* 0x000000020a00788c */ /* 0x000fc8000bf05270 */
[----:B------:R-:W-:Y:S02]  /*2290*/  USEL UR4, URZ, 0x1, UP0 ;  /* 0x000000013f047887 */ /* 0x000fe40008000000 */
[----:B------:R-:W-:Y:S02]  /*22a0*/  USEL UR10, UR10, URZ, UP0 ;  /* 0x0000003f0a0a7287 */ /* 0x000fe40008000000 */
[----:B------:R-:W-:-:S06]  /*22b0*/  ULOP3.LUT UR4, UR48, UR4, URZ, 0x3c, !UPT ;  /* 0x0000000430047292 */ /* 0x000fcc000f8e3c3f */
[----:B------:R-:W-:-:S07]  /*22c0*/  IMAD.U32 R6, RZ, RZ, UR4 ;  /* 0x00000004ff067e24 */ /* 0x000fce000f8e00ff */
.L_x_31:
[----:B------:R-:W-:Y:S05]  /*22d0*/  @!P0 BRA `(.L_x_25) ;  /* 0x0000000000048947 */ /* 0x000fea0003800000 */
[----:B------:R-:W-:Y:S01]  /*22e0*/  BPT.TRAP 0x1 ;  /* 0x000000040000795c */ /* 0x000fe20000300000 */
.L_x_25:
[----:B------:R-:W-:Y:S01]  /*22f0*/  ULEA UR4, UR10, UR40, 0x3 ;  /* 0x000000280a047291 */ /* 0x000fe2000f8e183f */
[----:B------:R-:W-:-:S08]  /*2300*/  SHF.L.U32 R4, R6, 0x1f, RZ ;  /* 0x0000001f06047819 */ /* 0x000fd000000006ff */
[----:B------:R0:W1:Y:S01]  /*2310*/  SYNCS.PHASECHK.TRANS64.TRYWAIT P1, [UR4], R4 ;  /* 0x00000004ff0075a7 */ /* 0x0000620008020144 */
[----:B------:R-:W-:Y:S05]  /*2320*/  @!P0 BRA `(.L_x_26) ;  /* 0x0000000000048947 */ /* 0x000fea0003800000 */
[----:B------:R-:W-:Y:S01]  /*2330*/  BPT.TRAP 0x1 ;  /* 0x000000040000795c */ /* 0x000fe20000300000 */
.L_x_26:
[----:B-1----:R-:W-:Y:S05]  /*2340*/  @P1 BRA `(.L_x_27) ;  /* 0x0000000000081947 */ /* 0x002fea0003800000 */
[----:B------:R-:W1:Y:S02]  /*2350*/  SYNCS.PHASECHK.TRANS64.TRYWAIT P1, [UR4], R4 ;  /* 0x00000004ff0075a7 */ /* 0x000e640008020144 */
[----:B-1----:R-:W-:Y:S05]  /*2360*/  @!P1 BRA `(.L_x_28) ;  /* 0x0000005400f49947 */ /* 0x002fea0003800000 */
.L_x_27:
[----:B------:R-:W-:Y:S01]  /*2370*/  ULEA UR11, UR10, UR9, 0xc ;  /* 0x000000090a0b7291 */ /* 0x000fe2000f8e603f */
[----:B------:R-:W-:Y:S01]  /*2380*/  WARPGROUP.ARRIVE ;  /* 0x00000000000079c5 */ /* 0x000fe20000000000 */
[----:B------:R-:W-:Y:S01]  /*2390*/  ULEA UR12, UR10, UR8, 0xb ;  /* 0x000000080a0c7291 */ /* 0x000fe2000f8e583f */
[----:B------:R-:W-:Y:S01]  /*23a0*/  UMOV UR7, 0x40000040 ;  /* 0x4000004000077882 */ /* 0x000fe20000000000 */
[----:B------:R-:W-:-:S03]  /*23b0*/  UMOV UR5, 0x40000040 ;  /* 0x4000004000057882 */ /* 0x000fc60000000000 */
[----:B------:R-:W-:Y:S02]  /*23c0*/  UMOV UR6, UR11 ;  /* 0x0000000b00067c82 */ /* 0x000fe40008000000 */
[----:B------:R-:W-:Y:S02]  /*23d0*/  UMOV UR4, UR12 ;  /* 0x0000000c00047c82 */ /* 0x000fe40008000000 */
[----:B------:R-:W-:Y:S01]  /*23e0*/  HGMMA.64x128x8.F32.TF32 R24, gdesc[UR4], R24, gsb0 ;  /* 0x05e00000041879f0 */ /* 0x000fe20008002818 */
        /* <DEDUP_REMOVED lines=107> */
[----:B------:R-:W-:Y:S01]  /*2aa0*/  BPT.TRAP 0x1 ;  /* 0x000000040000795c */ /* 0x000fe20000300000 */
.L_x_29:
[----:B------:R-:W-:Y:S01]  /*2ab0*/  ISETP.NE.AND P1, PT, R23, RZ, PT ;  /* 0x000000ff1700720c */ /* 0x000fe20003f25270 */
[----:B------:R-:W-:-:S12]  /*2ac0*/  UISETP.GT.U32.AND UP0, UPT, UR39, 0x1, UPT ;  /* 0x000000012700788c */ /* 0x000fd8000bf04070 */
[----:B01----:R-:W-:-:S05]  /*2ad0*/  @P1 LEA R4, R3, UR40, 0x3 ;  /* 0x0000002803041c11 */ /* 0x003fca000f8e18ff */
[----:B------:R-:W-:-:S05]  /*2ae0*/  @P1 VIADD R5, R4, 0x10 ;  /* 0x0000001004051836 */ /* 0x000fca0000000000 */
[----:B------:R-:W-:-:S04]  /*2af0*/  @P1 PRMT R5, R22, 0x654, R5 ;  /* 0x0000065416051816 */ /* 0x000fc80000000005 */
[----:B------:R0:W-:Y:S01]  /*2b00*/  @P1 SYNCS.ARRIVE.TRANS64.RED.A1T0 RZ, [R5+URZ], RZ ;  /* 0x000000ff05ff19a7 */ /* 0x0001e2000810043f */
[----:B------:R-:W-:-:S13]  /*2b10*/  PLOP3.LUT P1, PT, PT, PT, UP0, 0x80, 0x0 ;  /* 0x000000000000781c */ /* 0x000fda0003f2f008 */
[----:B0-----:R-:W-:Y:S05]  /*2b20*/  @P1 BRA `(.L_x_30) ;  /* 0x0000000000041947 */ /* 0x001fea0003800000 */
[----:B------:R-:W-:Y:S01]  /*2b30*/  BPT.TRAP 0x1 ;  /* 0x000000040000795c */ /* 0x000fe20000300000 */
.L_x_30:
[----:B------:R-:W-:Y:S01]  /*2b40*/  UIADD3 UR10, UR10, 0x1, URZ ;  /* 0x000000010a0a7890 */ /* 0x000fe2000fffe03f */
[C---:B------:R-:W-:Y:S01]  /*2b50*/  ISETP.GT.AND P2, PT, R0.reuse, 0x1, PT ;  /* 0x000000010000780c */ /* 0x040fe20003f44270 */
[----:B------:R-:W-:Y:S02]  /*2b60*/  VIADD R3, R3, 0x1 ;  /* 0x0000000103037836 */ /* 0x000fe40000000000 */
[----:B------:R-:W-:Y:S01]  /*2b70*/  UISETP.NE.AND UP0, UPT, UR10, 0x2, UPT ;  /* 0x000000020a00788c */ /* 0x000fe2000bf05270 */
[----:B------:R-:W-:Y:S02]  /*2b80*/  VIADD R0, R0, 0xffffffff ;  /* 0xffffffff00007836 */ /* 0x000fe40000000000 */
[C---:B------:R-:W-:Y:S01]  /*2b90*/  ISETP.NE.AND P1, PT, R3.reuse, 0x2, PT ;  /* 0x000000020300780c */ /* 0x040fe20003f25270 */
[----:B------:R-:W-:Y:S02]  /*2ba0*/  USEL UR4, URZ, 0x1, UP0 ;  /* 0x000000013f047887 */ /* 0x000fe40008000000 */
[----:B------:R-:W-:Y:S01]  /*2bb0*/  USEL UR10, UR10, URZ, UP0 ;  /* 0x0000003f0a0a7287 */ /* 0x000fe20008000000 */
[----:B------:R-:W-:-:S03]  /*2bc0*/  SEL R3, R3, RZ, P1 ;  /* 0x000000ff03037207 */ /* 0x000fc60000800000 */
[----:B------:R-:W-:Y:S01]  /*2bd0*/  LOP3.LUT R6, R6, UR4, RZ, 0x3c, !PT ;  /* 0x0000000406067c12 */ /* 0x000fe2000f8e3cff */
[----:B------:R-:W-:Y:S07]  /*2be0*/  @P2 BRA `(.L_x_31) ;  /* 0xfffffff400b82947 */ /* 0x000fee000383ffff */
.L_x_24:
[----:B01----:R-:W0:Y:S01]  /*2bf0*/  LDC R0, c[0x0][0x28c] ;  /* 0x0000a300ff007b82 */ /* 0x003e220000000800 */
[----:B------:R1:W-:Y:S01]  /*2c00*/  SYNCS.ARRIVE.TRANS64.A1T0 RZ, [R101+UR50], RZ ;  /* 0x000000ff65ff79a7 */ /* 0x0003e20008100032 */
[----:B0-----:R-:W-:-:S13]  /*2c10*/  ISETP.GE.AND P1, PT, R0, 0x1, PT ;  /* 0x000000010000780c */ /* 0x001fda0003f26270 */
[----:B-1----:R-:W-:Y:S05]  /*2c20*/  @!P1 BRA `(.L_x_32) ;  /* 0x0000000000409947 */ /* 0x002fea0003800000 */
[----:B------:R-:W-:Y:S05]  /*2c30*/  @!P0 BRA `(.L_x_33) ;  /* 0x0000000000048947 */ /* 0x000fea0003800000 */
[----:B------:R-:W-:Y:S01]  /*2c40*/  BPT.TRAP 0x1 ;  /* 0x000000040000795c */ /* 0x000fe20000300000 */
.L_x_33:
[----:B------:R-:W-:Y:S01]  /*2c50*/  ISETP.NE.AND P0, PT, R23, RZ, PT ;  /* 0x000000ff1700720c */ /* 0x000fe20003f05270 */
[----:B------:R-:W-:-:S12]  /*2c60*/  IMAD.U32 R3, RZ, RZ, UR40 ;  /* 0x00000028ff037e24 */ /* 0x000fd8000f8e00ff */
[----:B------:R-:W-:-:S05]  /*2c70*/  VOTEU.ANY UP0, P0 ;  /* 0x00000000003f7886 */ /* 0x000fca0000000100 */
[----:B------:R-:W-:Y:S02]  /*2c80*/  @UP0 UIADD3 UR4, UR46, UR44, URZ ;  /* 0x0000002c2e040290 */ /* 0x000fe4000fffe03f */
[----:B------:R-:W-:-:S04]  /*2c90*/  UISETP.GT.U32.AND UP0, UPT, UR39, 0x1, UPT ;  /* 0x000000012700788c */ /* 0x000fc8000bf04070 */
[----:B------:R-:W-:-:S04]  /*2ca0*/  IMAD.U32 R0, RZ, RZ, UR4 ;  /* 0x00000004ff007e24 */ /* 0x000fc8000f8e00ff */
[----:B------:R-:W-:-:S05]  /*2cb0*/  @P0 IMAD.SHL.U32 R0, R0, 0x8, RZ ;  /* 0x0000000800000824 */ /* 0x000fca00078e00ff */
[----:B------:R-:W-:-:S04]  /*2cc0*/  @P0 LOP3.LUT R0, R0, 0x8, RZ, 0xc0, !PT ;  /* 0x0000000800000812 */ /* 0x000fc800078ec0ff */
[----:B------:R-:W-:-:S04]  /*2cd0*/  @P0 IADD3 R3, R3, 0x10, R0 ;  /* 0x0000001003030810 */ /* 0x000fc80007ffe000 */
[----:B------:R-:W-:-:S04]  /*2ce0*/  @P0 PRMT R3, R22, 0x654, R3 ;  /* 0x0000065416030816 */ /* 0x000fc80000000003 */
[----:B------:R0:W-:Y:S01]  /*2cf0*/  @P0 SYNCS.ARRIVE.TRANS64.RED.A1T0 RZ, [R3+URZ], RZ ;  /* 0x000000ff03ff09a7 */ /* 0x0001e2000810043f */
[----:B------:R-:W-:-:S13]  /*2d00*/  PLOP3.LUT P0, PT, PT, PT, UP0, 0x80, 0x0 ;  /* 0x000000000000781c */ /* 0x000fda0003f0f008 */
[----:B0-----:R-:W-:Y:S05]  /*2d10*/  @P0 BRA `(.L_x_32) ;  /* 0x0000000000040947 */ /* 0x001fea0003800000 */
[----:B------:R-:W-:Y:S01]  /*2d20*/  BPT.TRAP 0x1 ;  /* 0x000000040000795c */ /* 0x000fe20000300000 */
.L_x_32:
[----:B------:R-:W-:Y:S02]  /*2d30*/  SHF.L.U32 R0, R100, 0x1f, RZ ;  /* 0x0000001f64007819 */ /* 0x000fe400000006ff */
[----:B------:R-:W-:Y:S02]  /*2d40*/  SHF.R.S32.HI R9, RZ, 0x1f, R19 ;  /* 0x0000001fff097819 */ /* 0x000fe40000011413 */
[----:B------:R-:W0:Y:S02]  /*2d50*/  SYNCS.PHASECHK.TRANS64.TRYWAIT P0, [R97+URZ+0x8], R0 ;  /* 0x00000800610075a7 */ /* 0x000e24000800017f */
[----:B0-----:R-:W-:Y:S05]  /*2d60*/  @!P0 BRA `(.L_x_34) ;  /* 0x0000004c008c8947 */ /* 0x001fea0003800000 */
.L_x_186:
[----:B------:R-:W-:Y:S01]  /*2d70*/  ULDC.64 UR4, c[0x0][0x5d0] ;  /* 0x0001740000047ab9 */ /* 0x000fe20000000a00 */
[----:B------:R-:W-:Y:S01]  /*2d80*/  ULDC UR6, c[0x0][0x284] ;  /* 0x0000a10000067ab9 */ /* 0x000fe20000000800 */
[----:B0-----:R-:W-:Y:S02]  /*2d90*/  IMAD R0, R9, UR4, RZ ;  /* 0x0000000409007c24 */ /* 0x001fe4000f8e02ff */
[----:B------:R-:W-:Y:S02]  /*2da0*/  IMAD.SHL.U32 R10, R2, 0x80, RZ ;  /* 0x00000080020a7824 */ /* 0x000fe400078e00ff */
[C---:B------:R-:W-:Y:S02]  /*2db0*/  IMAD R5, R19.reuse, UR5, R0 ;  /* 0x0000000513057c24 */ /* 0x040fe4000f8e0200 */
[----:B------:R-:W-:Y:S01]  /*2dc0*/  IMAD.SHL.U32 R0, R18, 0x40, RZ ;  /* 0x0000004012007824 */ /* 0x000fe200078e00ff */
[----:B------:R-:W-:Y:S01]  /*2dd0*/  SHF.R.S32.HI R11, RZ, 0x1f, R10 ;  /* 0x0000001fff0b7819 */ /* 0x000fe2000001140a */
[----:B------:R-:W-:Y:S01]  /*2de0*/  IMAD.WIDE.U32 R2, R19, UR4, R92 ;  /* 0x0000000413027c25 */ /* 0x000fe2000f8e005c */
[----:B------:R-:W-:-:S02]  /*2df0*/  ULDC.64 UR4, c[0x0][0x5c8] ;  /* 0x0001720000047ab9 */ /* 0x000fc40000000a00 */
[----:B------:R-:W-:Y:S01]  /*2e00*/  ISETP.GE.AND P0, PT, R0, UR6, PT ;  /* 0x0000000600007c0c */ /* 0x000fe2000bf06270 */
[----:B------:R-:W-:Y:S01]  /*2e10*/  ULDC UR6, c[0x0][0x288] ;  /* 0x0000a20000067ab9 */ /* 0x000fe20000000800 */
[----:B------:R-:W-:Y:S01]  /*2e20*/  IADD3 R2, P1, R10, R2, RZ ;  /* 0x000000020a027210 */ /* 0x000fe20007f3e0ff */
[----:B------:R-:W-:Y:S01]  /*2e30*/  IMAD.WIDE R20, R18, 0x40, R90 ;  /* 0x0000004012147825 */ /* 0x000fe200078e025a */
[----:B------:R-:W-:Y:S02]  /*2e40*/  ISETP.GE.OR P0, PT, R10, UR6, P0 ;  /* 0x000000060a007c0c */ /* 0x000fe40008706670 */
[----:B------:R-:W-:Y:S01]  /*2e50*/  IADD3.X R3, R11, R3, R5, P1, !PT ;  /* 0x000000030b037210 */ /* 0x000fe20000ffe405 */
[----:B------:R-:W-:-:S04]  /*2e60*/  IMAD R7, R21, UR4, RZ ;  /* 0x0000000415077c24 */ /* 0x000fc8000f8e02ff */
[C---:B------:R-:W-:Y:S02]  /*2e70*/  IMAD R7, R20.reuse, UR5, R7 ;  /* 0x0000000514077c24 */ /* 0x040fe4000f8e0207 */
[----:B------:R-:W-:-:S04]  /*2e80*/  IMAD.WIDE.U32 R102, R20, UR4, R2 ;  /* 0x0000000414667c25 */ /* 0x000fc8000f8e0002 */
[----:B------:R-:W-:Y:S05]  /*2e90*/  @P0 BRA `(.L_x_35) ;  /* 0x0000003000d00947 */ /* 0x000fea0003800000 */
[----:B-----5:R-:W-:Y:S01]  /*2ea0*/  FSETP.NEU.AND P1, PT, R89, RZ, PT ;  /* 0x000000ff5900720b */ /* 0x020fe20003f2d000 */
[----:B------:R-:W-:Y:S01]  /*2eb0*/  IMAD.IADD R18, R96, 0x1, -R10 ;  /* 0x0000000160127824 */ /* 0x000fe200078e0a0a */
[----:B------:R-:W-:Y:S01]  /*2ec0*/  BSSY B0, `(.L_x_35) ;  /* 0x0000331000007945 */ /* 0x000fe20003800000 */
[----:B------:R-:W-:Y:S02]  /*2ed0*/  IMAD.IADD R0, R99, 0x1, -R0 ;  /* 0x0000000163007824 */ /* 0x000fe400078e0a00 */
[----:B------:R-:W-:Y:S01]  /*2ee0*/  IMAD.IADD R7, R103, 0x1, R7 ;  /* 0x0000000167077824 */ /* 0x000fe200078e0207 */
[----:B------:R-:W-:-:S04]  /*2ef0*/  ISETP.GT.AND P0, PT, R18, RZ, PT ;  /* 0x000000ff1200720c */ /* 0x000fc80003f04270 */
[----:B------:R-:W-:-:S03]  /*2f00*/  ISETP.GT.AND P2, PT, R0, RZ, P0 ;  /* 0x000000ff0000720c */ /* 0x000fc60000744270 */
[----:B------:R-:W-:Y:S10]  /*2f10*/  @!P1 BRA `(.L_x_36) ;  /* 0x0000002400149947 */ /* 0x000ff40003800000 */
[----:B------:R-:W0:Y:S01]  /*2f20*/  LDC.64 R106, c[0x0][0x5b8] ;  /* 0x00016e00ff6a7b82 */ /* 0x000e220000000a00 */
[----:B------:R-:W-:-:S07]  /*2f30*/  ULDC.64 UR4, c[0x0][0x5c0] ;  /* 0x0001700000047ab9 */ /* 0x000fce0000000a00 */
[----:B------:R-:W1:Y:S08]  /*2f40*/  LDC.64 R108, c[0x0][0x5b0] ;  /* 0x00016c00ff6c7b82 */ /* 0x000e700000000a00 */
[----:B------:R-:W2:Y:S01]  /*2f50*/  LDC.64 R110, c[0x0][0x5a8] ;  /* 0x00016a00ff6e7b82 */ /* 0x000ea20000000a00 */
[-C--:B0-----:R-:W-:Y:S02]  /*2f60*/  IMAD R4, R9, R106.reuse, RZ ;  /* 0x0000006a09047224 */ /* 0x081fe400078e02ff */
[----:B------:R-:W-:-:S04]  /*2f70*/  IMAD.WIDE.U32 R2, R19, R106, R92 ;  /* 0x0000006a13027225 */ /* 0x000fc800078e005c */
[----:B------:R-:W-:Y:S01]  /*2f80*/  IMAD R103, R19, R107, R4 ;  /* 0x0000006b13677224 */ /* 0x000fe200078e0204 */
[----:B------:R-:W-:Y:S01]  /*2f90*/  IADD3 R4, P1, R10, R2, RZ ;  /* 0x000000020a047210 */ /* 0x000fe20007f3e0ff */
[----:B-1----:R-:W-:-:S03]  /*2fa0*/  IMAD R2, R21, R108, RZ ;  /* 0x0000006c15027224 */ /* 0x002fc600078e02ff */
[----:B------:R-:W-:Y:S01]  /*2fb0*/  IADD3.X R5, R11, R3, R103, P1, !PT ;  /* 0x000000030b057210 */ /* 0x000fe20000ffe467 */
[C---:B------:R-:W-:Y:S02]  /*2fc0*/  IMAD R21, R20.reuse, R109, R2 ;  /* 0x0000006d14157224 */ /* 0x040fe400078e0202 */
[----:B------:R-:W-:-:S04]  /*2fd0*/  IMAD.WIDE.U32 R2, R20, R108, R4 ;  /* 0x0000006c14027225 */ /* 0x000fc800078e0004 */
[----:B------:R-:W-:Y:S01]  /*2fe0*/  IMAD.IADD R3, R3, 0x1, R21 ;  /* 0x0000000103037824 */ /* 0x000fe200078e0215 */
[----:B--2---:R-:W-:-:S04]  /*2ff0*/  LEA R8, P1, R2, R110, 0x2 ;  /* 0x0000006e02087211 */ /* 0x004fc800078210ff */
[----:B------:R-:W-:-:S05]  /*3000*/  LEA.HI.X R9, R2, R111, R3, 0x2, P1 ;  /* 0x0000006f02097211 */ /* 0x000fca00008f1403 */
[----:B------:R0:W2:Y:S01]  /*3010*/  @P2 LDG.E.LTC128B R104, desc[UR52][R8.64] ;  /* 0x0000003408682981 */ /* 0x0000a2000c1e1920 */
[----:B------:R-:W-:Y:S01]  /*3020*/  IMAD.WIDE.U32 R2, R20, R108, R10 ;  /* 0x0000006c14027225 */ /* 0x000fe200078e000a */
[----:B------:R-:W-:Y:S01]  /*3030*/  SHF.L.U64.HI R15, R108, 0x3, R109 ;  /* 0x000000036c0f7819 */ /* 0x000fe2000001026d */
[----:B------:R-:W-:Y:S01]  /*3040*/  BSSY B1, `(.L_x_37) ;  /* 0x0000017000017945 */ /* 0x000fe20003800000 */
[----:B------:R-:W-:Y:S01]  /*3050*/  ISETP.GT.AND P0, PT, R0, 0x8, P0 ;  /* 0x000000080000780c */ /* 0x000fe20000704270 */
[----:B------:R-:W-:Y:S01]  /*3060*/  IMAD.SHL.U32 R14, R108, 0x8, RZ ;  /* 0x000000086c0e7824 */ /* 0x000fe200078e00ff */
[----:B------:R-:W-:-:S03]  /*3070*/  IADD3 R12, P1, R92, R2, RZ ;  /* 0x000000025c0c7210 */ /* 0x000fc60007f3e0ff */
[----:B------:R-:W-:Y:S01]  /*3080*/  IMAD.WIDE.U32 R14, R20, R108, R14 ;  /* 0x0000006c140e7225 */ /* 0x000fe200078e000e */
[----:B------:R-:W-:Y:S02]  /*3090*/  IADD3.X R13, R93, R21, R3, P1, !PT ;  /* 0x000000155d0d7210 */ /* 0x000fe40000ffe403 */
[C---:B------:R-:W-:Y:S01]  /*30a0*/  LEA R6, P1, R102.reuse, UR4, 0x2 ;  /* 0x0000000466067c11 */ /* 0x040fe2000f8210ff */
[----:B------:R-:W-:Y:S02]  /*30b0*/  IMAD.IADD R21, R21, 0x1, R15 ;  /* 0x0000000115157824 */ /* 0x000fe400078e020f */
[----:B------:R-:W-:Y:S01]  /*30c0*/  IMAD.WIDE.U32 R12, R19, R106, R12 ;  /* 0x0000006a130c7225 */ /* 0x000fe200078e000c */
[----:B------:R-:W-:Y:S02]  /*30d0*/  LEA.HI.X R7, R102, UR5, R7, 0x2, P1 ;  /* 0x0000000566077c11 */ /* 0x000fe400088f1407 */
[----:B------:R-:W-:Y:S01]  /*30e0*/  ISETP.GT.AND P1, PT, R18, 0x1, PT ;  /* 0x000000011200780c */ /* 0x000fe20003f24270 */
[----:B------:R-:W-:Y:S01]  /*30f0*/  IMAD.IADD R3, R103, 0x1, R13 ;  /* 0x0000000167037824 */ /* 0x000fe200078e020d */
[----:B------:R-:W-:-:S02]  /*3100*/  LEA R2, P3, R12, R110, 0x2 ;  /* 0x0000006e0c027211 */ /* 0x000fc400078610ff */
[----:B------:R-:W-:Y:S02]  /*3110*/  ISETP.GT.AND P5, PT, R0, RZ, P1 ;  /* 0x000000ff0000720c */ /* 0x000fe40000fa4270 */
[----:B------:R-:W-:Y:S02]  /*3120*/  LEA.HI.X R3, R12, R111, R3, 0x2, P3 ;  /* 0x0000006f0c037211 */ /* 0x000fe400018f1403 */
[----:B0-----:R-:W-:-:S04]  /*3130*/  IADD3 R8, P3, R4, R14, RZ ;  /* 0x0000000e04087210 */ /* 0x001fc80007f7e0ff */
[----:B------:R-:W-:Y:S01]  /*3140*/  LEA R12, P4, R8, R110, 0x2 ;  /* 0x0000006e080c7211 */ /* 0x000fe200078810ff */
[----:B------:R-:W-:Y:S02]  /*3150*/  IMAD.X R5, R21, 0x1, R5, P3 ;  /* 0x0000000115057824 */ /* 0x000fe400018e0605 */
[----:B--2---:R-:W-:-:S04]  /*3160*/  FMUL R9, R104, R89 ;  /* 0x0000005968097220 */ /* 0x004fc80000400000 */
[----:B------:R-:W-:-:S05]  /*3170*/  FFMA R9, R24, R88, R9 ;  /* 0x0000005818097223 */ /* 0x000fca0000000009 */
[----:B------:R0:W-:Y:S01]  /*3180*/  @P2 STG.E desc[UR52][R6.64], R9 ;  /* 0x0000000906002986 */ /* 0x0001e2000c101934 */
[----:B------:R-:W-:Y:S05]  /*3190*/  @!P5 BRA `(.L_x_38) ;  /* 0x000000000004d947 */ /* 0x000fea0003800000 */
[----:B------:R1:W5:Y:S02]  /*31a0*/  LDG.E.LTC128B R104, desc[UR52][R2.64+0x4] ;  /* 0x0000043402687981 */ /* 0x000364000c1e1920 */
.L_x_38:
[----:B------:R-:W-:Y:S05]  /*31b0*/  BSYNC B1 ;  /* 0x0000000000017941 */ /* 0x000fea0003800000 */
.L_x_37:
[----:B-----5:R-:W-:Y:S01]  /*31c0*/  FMUL R4, R104, R89 ;  /* 0x0000005968047220 */ /* 0x020fe20000400000 */
[----:B------:R-:W-:-:S03]  /*31d0*/  LEA.HI.X R13, R8, R111, R5, 0x2, P4 ;  /* 0x0000006f080d7211 */ /* 0x000fc600020f1405 */
[----:B------:R-:W-:-:S05]  /*31e0*/  FFMA R25, R25, R88, R4 ;  /* 0x0000005819197223 */ /* 0x000fca0000000004 */
[----:B------:R2:W-:Y:S04]  /*31f0*/  @P5 STG.E desc[UR52][R6.64+0x4], R25 ;  /* 0x0000041906005986 */ /* 0x0005e8000c101934 */
[----:B------:R-:W3:Y:S01]  /*3200*/  @P0 LDG.E.LTC128B R104, desc[UR52][R12.64] ;  /* 0x000000340c680981 */ /* 0x000ee2000c1e1920 */
[----:B------:R-:W-:Y:S01]  /*3210*/  IADD3 R10, P2, P3, R92, R14, R10 ;  /* 0x0000000e5c0a7210 */ /* 0x000fe20007b5e00a */
[----:B------:R-:W-:Y:S01]  /*3220*/  BSSY B1, `(.L_x_39) ;  /* 0x0000010000017945 */ /* 0x000fe20003800000 */
[----:B0-----:R-:W-:Y:S02]  /*3230*/  SHF.L.U64.HI R9, R95, 0x2, R94 ;  /* 0x000000025f097819 */ /* 0x001fe4000001025e */
[----:B------:R-:W-:Y:S02]  /*3240*/  IADD3.X R11, R93, R21, R11, P2, P3 ;  /* 0x000000155d0b7210 */ /* 0x000fe400017e640b */
[----:B------:R-:W-:-:S02]  /*3250*/  LEA R8, P3, R95, R6, 0x2 ;  /* 0x000000065f087211 */ /* 0x000fc400078610ff */
[----:B------:R-:W-:Y:S01]  /*3260*/  ISETP.GT.AND P1, PT, R0, 0x8, P1 ;  /* 0x000000080000780c */ /* 0x000fe20000f24270 */
[----:B------:R-:W-:Y:S01]  /*3270*/  IMAD.WIDE.U32 R10, R19, R106, R10 ;  /* 0x0000006a130a7225 */ /* 0x000fe200078e000a */
[----:B------:R-:W-:-:S03]  /*3280*/  ISETP.GT.AND P2, PT, R18, 0x8, PT ;  /* 0x000000081200780c */ /* 0x000fc60003f44270 */
[----:B------:R-:W-:Y:S01]  /*3290*/  IMAD.X R9, R9, 0x1, R7, P3 ;  /* 0x0000000109097824 */ /* 0x000fe200018e0607 */
[----:B------:R-:W-:Y:S01]  /*32a0*/  LEA R4, P4, R10, R110, 0x2 ;  /* 0x0000006e0a047211 */ /* 0x000fe200078810ff */
[----:B------:R-:W-:Y:S02]  /*32b0*/  IMAD.IADD R11, R103, 0x1, R11 ;  /* 0x00000001670b7824 */ /* 0x000fe400078e020b */
[----:B---3--:R-:W-:-:S04]  /*32c0*/  FMUL R5, R104, R89 ;  /* 0x0000005968057220 */ /* 0x008fc80000400000 */
[----:B------:R-:W-:Y:S01]  /*32d0*/  FFMA R13, R26, R88, R5 ;  /* 0x000000581a0d7223 */ /* 0x000fe20000000005 */
[----:B------:R-:W-:-:S04]  /*32e0*/  LEA.HI.X R5, R10, R111, R11, 0x2, P4 ;  /* 0x0000006f0a057211 */ /* 0x000fc800020f140b */
[----:B------:R2:W-:Y:S01]  /*32f0*/  @P0 STG.E desc[UR52][R8.64], R13 ;  /* 0x0000000d08000986 */ /* 0x0005e2000c101934 */
[----:B------:R-:W-:Y:S05]  /*3300*/  @!P1 BRA `(.L_x_40) ;  /* 0x0000000000049947 */ /* 0x000fea0003800000 */
[----:B------:R0:W5:Y:S02]  /*3310*/  LDG.E.LTC128B R104, desc[UR52][R4.64+0x4] ;  /* 0x0000043404687981 */ /* 0x000164000c1e1920 */
.L_x_40:
[----:B------:R-:W-:Y:S05]  /*3320*/  BSYNC B1 ;  /* 0x0000000000017941 */ /* 0x000fea0003800000 */
.L_x_39:
[----:B-----5:R-:W-:Y:S01]  /*3330*/  FMUL R10, R104, R89 ;  /* 0x00000059680a7220 */ /* 0x020fe20000400000 */
[----:B------:R-:W-:Y:S01]  /*3340*/  ISETP.GT.AND P3, PT, R0, RZ, P2 ;  /* 0x000000ff0000720c */ /* 0x000fe20001764270 */
[----:B------:R-:W-:Y:S01]  /*3350*/  BSSY B1, `(.L_x_41) ;  /* 0x0000006000017945 */ /* 0x000fe20003800000 */
[----:B------:R-:W-:Y:S01]  /*3360*/  ISETP.GT.AND P0, PT, R18, 0x9, PT ;  /* 0x000000091200780c */ /* 0x000fe20003f04270 */
[----:B------:R-:W-:-:S05]  /*3370*/  FFMA R27, R27, R88, R10 ;  /* 0x000000581b1b7223 */ /* 0x000fca000000000a */
[----:B------:R3:W-:Y:S05]  /*3380*/  @P1 STG.E desc[UR52][R8.64+0x4], R27 ;  /* 0x0000041b08001986 */ /* 0x0007ea000c101934 */
[----:B------:R-:W-:Y:S05]  /*3390*/  @!P3 BRA `(.L_x_42) ;  /* 0x000000000004b947 */ /* 0x000fea0003800000 */
[----:B------:R4:W5:Y:S02]  /*33a0*/  LDG.E.LTC128B R104, desc[UR52][R2.64+0x20] ;  /* 0x0000203402687981 */ /* 0x000964000c1e1920 */
.L_x_42:
[----:B------:R-:W-:Y:S05]  /*33b0*/  BSYNC B1 ;  /* 0x0000000000017941 */ /* 0x000fea0003800000 */
.L_x_41:
[----:B-----5:R-:W-:Y:S01]  /*33c0*/  FMUL R11, R104, R89 ;  /* 0x00000059680b7220 */ /* 0x020fe20000400000 */
[----:B------:R-:W-:Y:S01]  /*33d0*/  ISETP.GT.AND P1, PT, R0, RZ, P0 ;  /* 0x000000ff0000720c */ /* 0x000fe20000724270 */
[----:B------:R-:W-:Y:S02]  /*33e0*/  BSSY B1, `(.L_x_43) ;  /* 0x0000005000017945 */ /* 0x000fe40003800000 */
[----:B------:R-:W-:-:S05]  /*33f0*/  FFMA R11, R28, R88, R11 ;  /* 0x000000581c0b7223 */ /* 0x000fca000000000b */
[----:B------:R0:W-:Y:S05]  /*3400*/  @P3 STG.E desc[UR52][R6.64+0x20], R11 ;  /* 0x0000200b06003986 */ /* 0x0001ea000c101934 */
[----:B------:R-:W-:Y:S05]  /*3410*/  @!P1 BRA `(.L_x_44) ;  /* 0x0000000000049947 */ /* 0x000fea0003800000 */
[----:B------:R0:W5:Y:S02]  /*3420*/  LDG.E.LTC128B R104, desc[UR52][R2.64+0x24] ;  /* 0x0000243402687981 */ /* 0x000164000c1e1920 */
.L_x_44:
[----:B------:R-:W-:Y:S05]  /*3430*/  BSYNC B1 ;  /* 0x0000000000017941 */ /* 0x000fea0003800000 */
.L_x_43:
[----:B-----5:R-:W-:Y:S01]  /*3440*/  FMUL R10, R104, R89 ;  /* 0x00000059680a7220 */ /* 0x020fe20000400000 */
[----:B------:R-:W-:Y:S01]  /*3450*/  ISETP.GT.AND P2, PT, R0, 0x8, P2 ;  /* 0x000000080000780c */ /* 0x000fe20001744270 */
[----:B------:R-:W-:Y:S02]  /*3460*/  BSSY B1, `(.L_x_45) ;  /* 0x0000005000017945 */ /* 0x000fe40003800000 */
[----:B------:R-:W-:-:S05]  /*3470*/  FFMA R29, R29, R88, R10 ;  /* 0x000000581d1d7223 */ /* 0x000fca000000000a */
[----:B------:R0:W-:Y:S05]  /*3480*/  @P1 STG.E desc[UR52][R6.64+0x24], R29 ;  /* 0x0000241d06001986 */ /* 0x0001ea000c101934 */
[----:B------:R-:W-:Y:S05]  /*3490*/  @!P2 BRA `(.L_x_46) ;  /* 0x000000000004a947 */ /* 0x000fea0003800000 */
[----:B------:R0:W5:Y:S02]  /*34a0*/  LDG.E.LTC128B R104, desc[UR52][R4.64+0x20] ;  /* 0x0000203404687981 */ /* 0x000164000c1e1920 */
.L_x_46:
[----:B------:R-:W-:Y:S05]  /*34b0*/  BSYNC B1 ;  /* 0x0000000000017941 */ /* 0x000fea0003800000 */
.L_x_45:
[----:B0----5:R-:W-:Y:S01]  /*34c0*/  FMUL R11, R104, R89 ;  /* 0x00000059680b7220 */ /* 0x021fe20000400000 */
[----:B------:R-:W-:Y:S01]  /*34d0*/  ISETP.GT.AND P0, PT, R0, 0x8, P0 ;  /* 0x000000080000780c */ /* 0x000fe20000704270 */
[----:B------:R-:W-:Y:S01]  /*34e0*/  BSSY B1, `(.L_x_47) ;  /* 0x0000006000017945 */ /* 0x000fe20003800000 */
[----:B------:R-:W-:Y:S01]  /*34f0*/  ISETP.GT.AND P1, PT, R18, 0x10, PT ;  /* 0x000000101200780c */ /* 0x000fe20003f24270 */
[----:B------:R-:W-:-:S05]  /*3500*/  FFMA R11, R30, R88, R11 ;  /* 0x000000581e0b7223 */ /* 0x000fca000000000b */
[----:B------:R0:W-:Y:S05]  /*3510*/  @P2 STG.E desc[UR52][R8.64+0x20], R11 ;  /* 0x0000200b08002986 */ /* 0x0001ea000c101934 */
[----:B------:R-:W-:Y:S05]  /*3520*/  @!P0 BRA `(.L_x_48) ;  /* 0x0000000000048947 */ /* 0x000fea0003800000 */
[----:B------:R0:W5:Y:S02]  /*3530*/  LDG.E.LTC128B R104, desc[UR52][R4.64+0x24] ;  /* 0x0000243404687981 */ /* 0x000164000c1e1920 */
.L_x_48:
[----:B------:R-:W-:Y:S05]  /*3540*/  BSYNC B1 ;  /* 0x0000000000017941 */ /* 0x000fea0003800000 */
.L_x_47:
        /* <DEDUP_REMOVED lines=8> */
.L_x_50:
[----:B------:R-:W-:Y:S05]  /*35d0*/  BSYNC B1 ;  /* 0x0000000000017941 */ /* 0x000fea0003800000 */
.L_x_49:
[----:B0----5:R-:W-:Y:S01]  /*35e0*/  FMUL R11, R104, R89 ;  /* 0x00000059680b7220 */ /* 0x021fe20000400000 */
[----:B------:R-:W-:Y:S01]  /*35f0*/  ISETP.GT.AND P0, PT, R0, RZ, P2 ;  /* 0x000000ff0000720c */ /* 0x000fe20001704270 */
[----:B------:R-:W-:Y:S02]  /*3600*/  BSSY B1, `(.L_x_51) ;  /* 0x0000005000017945 */ /* 0x000fe40003800000 */
[----:B------:R-:W-:-:S05]  /*3610*/  FFMA R11, R32, R88, R11 ;  /* 0x00000058200b7223 */ /* 0x000fca000000000b */
[----:B------:R0:W-:Y:S05]  /*3620*/  @P3 STG.E desc[UR52][R6.64+0x40], R11 ;  /* 0x0000400b06003986 */ /* 0x0001ea000c101934 */
[----:B------:R-:W-:Y:S05]  /*3630*/  @!P0 BRA `(.L_x_52) ;  /* 0x0000000000048947 */ /* 0x000fea0003800000 */
[----:B------:R0:W5:Y:S02]  /*3640*/  LDG.E.LTC128B R104, desc[UR52][R2.64+0x44] ;  /* 0x0000443402687981 */ /* 0x000164000c1e1920 */
.L_x_52:
[----:B------:R-:W-:Y:S05]  /*3650*/  BSYNC B1 ;  /* 0x0000000000017941 */ /* 0x000fea0003800000 */
.L_x_51:
[----:B-----5:R-:W-:Y:S01]  /*3660*/  FMUL R10, R104, R89 ;  /* 0x00000059680a7220 */ /* 0x020fe20000400000 */
[----:B------:R-:W-:Y:S01]  /*3670*/  ISETP.GT.AND P1, PT, R0, 0x8, P1 ;  /* 0x000000080000780c */ /* 0x000fe20000f24270 */
[----:B------:R-:W-:Y:S02]  /*3680*/  BSSY B1, `(.L_x_53) ;  /* 0x0000005000017945 */ /* 0x000fe40003800000 */
[----:B------:R-:W-:-:S05]  /*3690*/  FFMA R33, R33, R88, R10 ;  /* 0x0000005821217223 */ /* 0x000fca000000000a */
[----:B------:R0:W-:Y:S05]  /*36a0*/  @P0 STG.E desc[UR52][R6.64+0x44], R33 ;  /* 0x0000442106000986 */ /* 0x0001ea000c101934 */
[----:B------:R-:W-:Y:S05]  /*36b0*/  @!P1 BRA `(.L_x_54) ;  /* 0x0000000000049947 */ /* 0x000fea0003800000 */
[----:B------:R0:W5:Y:S02]  /*36c0*/  LDG.E.LTC128B R104, desc[UR52][R4.64+0x40] ;  /* 0x0000403404687981 */ /* 0x000164000c1e1920 */
.L_x_54:
[----:B------:R-:W-:Y:S05]  /*36d0*/  BSYNC B1 ;  /* 0x0000000000017941 */ /* 0x000fea0003800000 */
.L_x_53:
        /* <DEDUP_REMOVED lines=8> */
.L_x_56:
[----:B------:R-:W-:Y:S05]  /*3760*/  BSYNC B1 ;  /* 0x0000000000017941 */ /* 0x000fea0003800000 */
.L_x_55:
        /* <DEDUP_REMOVED lines=8> */
.L_x_58:
[----:B------:R-:W-:Y:S05]  /*37f0*/  BSYNC B1 ;  /* 0x0000000000017941 */ /* 0x000fea0003800000 */
.L_x_57:
[----:B0----5:R-:W-:Y:S01]  /*3800*/  FMUL R11, R104, R89 ;  /* 0x00000059680b7220 */ /* 0x021fe20000400000 */
[----:B------:R-:W-:Y:S01]  /*3810*/  ISETP.GT.AND P2, PT, R0, RZ, P1 ;  /* 0x000000ff0000720c */ /* 0x000fe20000f44270 */
[----:B------:R-:W-:Y:S02]  /*3820*/  BSSY B1, `(.L_x_59) ;  /* 0x0000005000017945 */ /* 0x000fe40003800000 */
[----:B------:R-:W-:-:S05]  /*3830*/  FFMA R11, R36, R88, R11 ;  /* 0x00000058240b7223 */ /* 0x000fca000000000b */
[----:B------:R0:W-:Y:S05]  /*3840*/  @P3 STG.E desc[UR52][R6.64+0x60], R11 ;  /* 0x0000600b06003986 */ /* 0x0001ea000c101934 */
[----:B------:R-:W-:Y:S05]  /*3850*/  @!P2 BRA `(.L_x_60) ;  /* 0x000000000004a947 */ /* 0x000fea0003800000 */
[----:B------:R0:W5:Y:S02]  /*3860*/  LDG.E.LTC128B R104, desc[UR52][R2.64+0x64] ;  /* 0x0000643402687981 */ /* 0x000164000c1e1920 */
.L_x_60:
[----:B------:R-:W-:Y:S05]  /*3870*/  BSYNC B1 ;  /* 0x0000000000017941 */ /* 0x000fea0003800000 */
.L_x_59:
[----:B-----5:R-:W-:Y:S01]  /*3880*/  FMUL R10, R104, R89 ;  /* 0x00000059680a7220 */ /* 0x020fe20000400000 */
[----:B------:R-:W-:Y:S01]  /*3890*/  ISETP.GT.AND P0, PT, R0, 0x8, P0 ;  /* 0x000000080000780c */ /* 0x000fe20000704270 */
[----:B------:R-:W-:Y:S02]  /*38a0*/  BSSY B1, `(.L_x_61) ;  /* 0x0000005000017945 */ /* 0x000fe40003800000 */
[----:B------:R-:W-:-:S05]  /*38b0*/  FFMA R37, R37, R88, R10 ;  /* 0x0000005825257223 */ /* 0x000fca000000000a */
[----:B------:R0:W-:Y:S05]  /*38c0*/  @P2 STG.E desc[UR52][R6.64+0x64], R37 ;  /* 0x0000642506002986 */ /* 0x0001ea000c101934 */
[----:B------:R-:W-:Y:S05]  /*38d0*/  @!P0 BRA `(.L_x_62) ;  /* 0x0000000000048947 */ /* 0x000fea0003800000 */
[----:B------:R0:W5:Y:S02]  /*38e0*/  LDG.E.LTC128B R104, desc[UR52][R4.64+0x60] ;  /* 0x0000603404687981 */ /* 0x000164000c1e1920 */
.L_x_62:
[----:B------:R-:W-:Y:S05]  /*38f0*/  BSYNC B1 ;  /* 0x0000000000017941 */ /* 0x000fea0003800000 */
.L_x_61:
        /* <DEDUP_REMOVED lines=8> */
.L_x_64:
[----:B------:R-:W-:Y:S05]  /*3980*/  BSYNC B1 ;  /* 0x0000000000017941 */ /* 0x000fea0003800000 */
.L_x_63:
        /* <DEDUP_REMOVED lines=8> */
.L_x_66:
[----:B------:R-:W-:Y:S05]  /*3a10*/  BSYNC B1 ;  /* 0x0000000000017941 */ /* 0x000fea0003800000 */
.L_x_65:
[----:B0----5:R-:W-:Y:S01]  /*3a20*/  FMUL R11, R104, R89 ;  /* 0x00000059680b7220 */ /* 0x021fe20000400000 */
[----:B------:R-:W-:Y:S01]  /*3a30*/  ISETP.GT.AND P1, PT, R0, RZ, P0 ;  /* 0x000000ff0000720c */ /* 0x000fe20000724270 */
[----:B------:R-:W-:Y:S02]  /*3a40*/  BSSY B1, `(.L_x_67) ;  /* 0x0000005000017945 */ /* 0x000fe40003800000 */
[----:B------:R-:W-:-:S05]  /*3a50*/  FFMA R11, R40, R88, R11 ;  /* 0x00000058280b7223 */ /* 0x000fca000000000b */
[----:B------:R0:W-:Y:S05]  /*3a60*/  @P3 STG.E desc[UR52][R6.64+0x80], R11 ;  /* 0x0000800b06003986 */ /* 0x0001ea000c101934 */
[----:B------:R-:W-:Y:S05]  /*3a70*/  @!P1 BRA `(.L_x_68) ;  /* 0x0000000000049947 */ /* 0x000fea0003800000 */
[----:B------:R0:W5:Y:S02]  /*3a80*/  LDG.E.LTC128B R104, desc[UR52][R2.64+0x84] ;  /* 0x0000843402687981 */ /* 0x000164000c1e1920 */
.L_x_68:
[----:B------:R-:W-:Y:S05]  /*3a90*/  BSYNC B1 ;  /* 0x0000000000017941 */ /* 0x000fea0003800000 */
.L_x_67:
[----:B-----5:R-:W-:Y:S01]  /*3aa0*/  FMUL R10, R104, R89 ;  /* 0x00000059680a7220 */ /* 0x020fe20000400000 */
[----:B------:R-:W-:Y:S01]  /*3ab0*/  ISETP.GT.AND P2, PT, R0, 0x8, P2 ;  /* 0x000000080000780c */ /* 0x000fe20001744270 */
[----:B------:R-:W-:Y:S02]  /*3ac0*/  BSSY B1, `(.L_x_69) ;  /* 0x0000005000017945 */ /* 0x000fe40003800000 */
[----:B------:R-:W-:-:S05]  /*3ad0*/  FFMA R41, R41, R88, R10 ;  /* 0x0000005829297223 */ /* 0x000fca000000000a */
[----:B------:R0:W-:Y:S05]  /*3ae0*/  @P1 STG.E desc[UR52][R6.64+0x84], R41 ;  /* 0x0000842906001986 */ /* 0x0001ea000c101934 */
[----:B------:R-:W-:Y:S05]  /*3af0*/  @!P2 BRA `(.L_x_70) ;  /* 0x000000000004a947 */ /* 0x000fea0003800000 */
[----:B------:R0:W5:Y:S02]  /*3b00*/  LDG.E.LTC128B R104, desc[UR52][R4.64+0x80] ;  /* 0x0000803404687981 */ /* 0x000164000c1e1920 */
.L_x_70:
[----:B------:R-:W-:Y:S05]  /*3b10*/  BSYNC B1 ;  /* 0x0000000000017941 */ /* 0x000fea0003800000 */
.L_x_69:
        /* <DEDUP_REMOVED lines=8> */
.L_x_72:
[----:B------:R-:W-:Y:S05]  /*3ba0*/  BSYNC B1 ;  /* 0x0000000000017941 */ /* 0x000fea0003800000 */
.L_x_71:
        /* <DEDUP_REMOVED lines=8> */
.L_x_74:
[----:B------:R-:W-:Y:S05]  /*3c30*/  BSYNC B1 ;  /* 0x0000000000017941 */ /* 0x000fea0003800000 */
.L_x_73:
[----:B0----5:R-:W-:Y:S01]  /*3c40*/  FMUL R11, R104, R89 ;  /* 0x00000059680b7220 */ /* 0x021fe20000400000 */
[----:B------:R-:W-:Y:S01]  /*3c50*/  ISETP.GT.AND P0, PT, R0, RZ, P2 ;  /* 0x000000ff0000720c */ /* 0x000fe20001704270 */
[----:B------:R-:W-:Y:S02]  /*3c60*/  BSSY B1, `(.L_x_75) ;  /* 0x0000005000017945 */ /* 0x000fe40003800000 */
[----:B------:R-:W-:-:S05]  /*3c70*/  FFMA R11, R44, R88, R11 ;  /* 0x000000582c0b7223 */ /* 0x000fca000000000b */
[----:B------:R0:W-:Y:S05]  /*3c80*/  @P3 STG.E desc[UR52][R6.64+0xa0], R11 ;  /* 0x0000a00b06003986 */ /* 0x0001ea000c101934 */
[----:B------:R-:W-:Y:S05]  /*3c90*/  @!P0 BRA `(.L_x_76) ;  /* 0x0000000000048947 */ /* 0x000fea0003800000 */
[----:B------:R0:W5:Y:S02]  /*3ca0*/  LDG.E.LTC128B R104, desc[UR52][R2.64+0xa4] ;  /* 0x0000a43402687981 */ /* 0x000164000c1e1920 */
.L_x_76:
[----:B------:R-:W-:Y:S05]  /*3cb0*/  BSYNC B1 ;  /* 0x0000000000017941 */ /* 0x000fea0003800000 */
.L_x_75:
[----:B-----5:R-:W-:Y:S01]  /*3cc0*/  FMUL R10, R104, R89 ;  /* 0x00000059680a7220 */ /* 0x020fe20000400000 */
[----:B------:R-:W-:Y:S01]  /*3cd0*/  ISETP.GT.AND P1, PT, R0, 0x8, P1 ;  /* 0x000000080000780c */ /* 0x000fe20000f24270 */
[----:B------:R-:W-:Y:S02]  /*3ce0*/  BSSY B1, `(.L_x_77) ;  /* 0x0000005000017945 */ /* 0x000fe40003800000 */
[----:B------:R-:W-:-:S05]  /*3cf0*/  FFMA R45, R45, R88, R10 ;  /* 0x000000582d2d7223 */ /* 0x000fca000000000a */
[----:B------:R0:W-:Y:S05]  /*3d00*/  @P0 STG.E desc[UR52][R6.64+0xa4], R45 ;  /* 0x0000a42d06000986 */ /* 0x0001ea000c101934 */
[----:B------:R-:W-:Y:S05]  /*3d10*/  @!P1 BRA `(.L_x_78) ;  /* 0x0000000000049947 */ /* 0x000fea0003800000 */
[----:B------:R0:W5:Y:S02]  /*3d20*/  LDG.E.LTC128B R104, desc[UR52][R4.64+0xa0] ;  /* 0x0000a03404687981 */ /* 0x000164000c1e1920 */
.L_x_78:
[----:B------:R-:W-:Y:S05]  /*3d30*/  BSYNC B1 ;  /* 0x0000000000017941 */ /* 0x000fea0003800000 */
.L_x_77:
        /* <DEDUP_REMOVED lines=8> */
.L_x_80:
[----:B------:R-:W-:Y:S05]  /*3dc0*/  BSYNC B1 ;  /* 0x0000000000017941 */ /* 0x000fea0003800000 */
.L_x_79:
        /* <DEDUP_REMOVED lines=8> */
.L_x_82:
[----:B------:R-:W-:Y:S05]  /*3e50*/  BSYNC B1 ;  /* 0x0000000000017941 */ /* 0x000fea0003800000 */
.L_x_81:
[----:B0----5:R-:W-:Y:S01]  /*3e60*/  FMUL R11, R104, R89 ;  /* 0x00000059680b7220 */ /* 0x021fe20000400000 */
[----:B------:R-:W-:Y:S01]  /*3e70*/  ISETP.GT.AND P2, PT, R0, RZ, P1 ;  /* 0x000000ff0000720c */ /* 0x000fe20000f44270 */
[----:B------:R-:W-:Y:S02]  /*3e80*/  BSSY B1, `(.L_x_83) ;  /* 0x0000005000017945 */ /* 0x000fe40003800000 */
[----:B------:R-:W-:-:S05]  /*3e90*/  FFMA R11, R48, R88, R11 ;  /* 0x00000058300b7223 */ /* 0x000fca000000000b */
[----:B------:R0:W-:Y:S05]  /*3ea0*/  @P3 STG.E desc[UR52][R6.64+0xc0], R11 ;  /* 0x0000c00b06003986 */ /* 0x0001ea000c101934 */
[----:B------:R-:W-:Y:S05]  /*3eb0*/  @!P2 BRA `(.L_x_84) ;  /* 0x000000000004a947 */ /* 0x000fea0003800000 */
[----:B------:R0:W5:Y:S02]  /*3ec0*/  LDG.E.LTC128B R104, desc[UR52][R2.64+0xc4] ;  /* 0x0000c43402687981 */ /* 0x000164000c1e1920 */
.L_x_84:
[----:B------:R-:W-:Y:S05]  /*3ed0*/  BSYNC B1 ;  /* 0x0000000000017941 */ /* 0x000fea0003800000 */
.L_x_83:
[----:B-----5:R-:W-:Y:S01]  /*3ee0*/  FMUL R10, R104, R89 ;  /* 0x00000059680a7220 */ /* 0x020fe20000400000 */
[----:B------:R-:W-:Y:S01]  /*3ef0*/  ISETP.GT.AND P0, PT, R0, 0x8, P0 ;  /* 0x000000080000780c */ /* 0x000fe20000704270 */
[----:B------:R-:W-:Y:S02]  /*3f00*/  BSSY B1, `(.L_x_85) ;  /* 0x0000005000017945 */ /* 0x000fe40003800000 */
[----:B------:R-:W-:-:S05]  /*3f10*/  FFMA R49, R49, R88, R10 ;  /* 0x0000005831317223 */ /* 0x000fca000000000a */
[----:B------:R0:W-:Y:S05]  /*3f20*/  @P2 STG.E desc[UR52][R6.64+0xc4], R49 ;  /* 0x0000c43106002986 */ /* 0x0001ea000c101934 */
[----:B------:R-:W-:Y:S05]  /*3f30*/  @!P0 BRA `(.L_x_86) ;  /* 0x0000000000048947 */ /* 0x000fea0003800000 */
[----:B------:R0:W5:Y:S02]  /*3f40*/  LDG.E.LTC128B R104, desc[UR52][R4.64+0xc0] ;  /* 0x0000c03404687981 */ /* 0x000164000c1e1920 */
.L_x_86:
[----:B------:R-:W-:Y:S05]  /*3f50*/  BSYNC B1 ;  /* 0x0000000000017941 */ /* 0x000fea0003800000 */
.L_x_85:
        /* <DEDUP_REMOVED lines=8> */
.L_x_88:
[----:B------:R-:W-:Y:S05]  /*3fe0*/  BSYNC B1 ;  /* 0x0000000000017941 */ /* 0x000fea0003800000 */
.L_x_87:
        /* <DEDUP_REMOVED lines=8> */
.L_x_90:
[----:B------:R-:W-:Y:S05]  /*4070*/  BSYNC B1 ;  /* 0x0000000000017941 */ /* 0x000fea0003800000 */
.L_x_89:
[----:B0----5:R-:W-:Y:S01]  /*4080*/  FMUL R11, R104, R89 ;  /* 0x00000059680b7220 */ /* 0x021fe20000400000 */
[----:B------:R-:W-:Y:S01]  /*4090*/  ISETP.GT.AND P1, PT, R0, RZ, P0 ;  /* 0x000000ff0000720c */ /* 0x000fe20000724270 */
[----:B------:R-:W-:Y:S02]  /*40a0*/  BSSY B1, `(.L_x_91) ;  /* 0x0000005000017945 */ /* 0x000fe40003800000 */
[----:B------:R-:W-:-:S05]  /*40b0*/  FFMA R11, R52, R88, R11 ;  /* 0x00000058340b7223 */ /* 0x000fca000000000b */
[----:B------:R0:W-:Y:S05]  /*40c0*/  @P3 STG.E desc[UR52][R6.64+0xe0], R11 ;  /* 0x0000e00b06003986 */ /* 0x0001ea000c101934 */
[----:B------:R-:W-:Y:S05]  /*40d0*/  @!P1 BRA `(.L_x_92) ;  /* 0x0000000000049947 */ /* 0x000fea0003800000 */
[----:B------:R0:W5:Y:S02]  /*40e0*/  LDG.E.LTC128B R104, desc[UR52][R2.64+0xe4] ;  /* 0x0000e43402687981 */ /* 0x000164000c1e1920 */
.L_x_92:
[----:B------:R-:W-:Y:S05]  /*40f0*/  BSYNC B1 ;  /* 0x0000000000017941 */ /* 0x000fea0003800000 */
.L_x_91:
[----:B-----5:R-:W-:Y:S01]  /*4100*/  FMUL R10, R104, R89 ;  /* 0x00000059680a7220 */ /* 0x020fe20000400000 */
[----:B------:R-:W-:Y:S01]  /*4110*/  ISETP.GT.AND P2, PT, R0, 0x8, P2 ;  /* 0x000000080000780c */ /* 0x000fe20001744270 */
[----:B------:R-:W-:Y:S02]  /*4120*/  BSSY B1, `(.L_x_93) ;  /* 0x0000005000017945 */ /* 0x000fe40003800000 */
[----:B------:R-:W-:-:S05]  /*4130*/  FFMA R53, R53, R88, R10 ;  /* 0x0000005835357223 */ /* 0x000fca000000000a */
[----:B------:R0:W-:Y:S05]  /*4140*/  @P1 STG.E desc[UR52][R6.64+0xe4], R53 ;  /* 0x0000e43506001986 */ /* 0x0001ea000c101934 */
[----:B------:R-:W-:Y:S05]  /*4150*/  @!P2 BRA `(.L_x_94) ;  /* 0x000000000004a947 */ /* 0x000fea0003800000 */
[----:B------:R0:W5:Y:S02]  /*4160*/  LDG.E.LTC128B R104, desc[UR52][R4.64+0xe0] ;  /* 0x0000e03404687981 */ /* 0x000164000c1e1920 */
.L_x_94:
[----:B------:R-:W-:Y:S05]  /*4170*/  BSYNC B1 ;  /* 0x0000000000017941 */ /* 0x000fea0003800000 */
.L_x_93:
        /* <DEDUP_REMOVED lines=8> */
.L_x_96:
[----:B------:R-:W-:Y:S05]  /*4200*/  BSYNC B1 ;  /* 0x0000000000017941 */ /* 0x000fea0003800000 */
.L_x_95:
        /* <DEDUP_REMOVED lines=8> */
.L_x_98:
[----:B------:R-:W-:Y:S05]  /*4290*/  BSYNC B1 ;  /* 0x0000000000017941 */ /* 0x000fea0003800000 */
.L_x_97:
[----:B0----5:R-:W-:Y:S01]  /*42a0*/  FMUL R11, R104, R89 ;  /* 0x00000059680b7220 */ /* 0x021fe20000400000 */
[----:B------:R-:W-:Y:S01]  /*42b0*/  ISETP.GT.AND P0, PT, R0, RZ, P2 ;  /* 0x000000ff0000720c */ /* 0x000fe20001704270 */
[----:B------:R-:W-:Y:S02]  /*42c0*/  BSSY B1, `(.L_x_99) ;  /* 0x0000005000017945 */ /* 0x000fe40003800000 */
[----:B------:R-:W-:-:S05]  /*42d0*/  FFMA R11, R56, R88, R11 ;  /* 0x00000058380b7223 */ /* 0x000fca000000000b */
[----:B------:R0:W-:Y:S05]  /*42e0*/  @P3 STG.E desc[UR52][R6.64+0x100], R11 ;  /* 0x0001000b06003986 */ /* 0x0001ea000c101934 */
[----:B------:R-:W-:Y:S05]  /*42f0*/  @!P0 BRA `(.L_x_100) ;  /* 0x0000000000048947 */ /* 0x000fea0003800000 */
[----:B------:R0:W5:Y:S02]  /*4300*/  LDG.E.LTC128B R104, desc[UR52][R2.64+0x104] ;  /* 0x0001043402687981 */ /* 0x000164000c1e1920 */
.L_x_100:
[----:B------:R-:W-:Y:S05]  /*4310*/  BSYNC B1 ;  /* 0x0000000000017941 */ /* 0x000fea0003800000 */
.L_x_99:
[----:B-----5:R-:W-:Y:S01]  /*4320*/  FMUL R10, R104, R89 ;  /* 0x00000059680a7220 */ /* 0x020fe20000400000 */
[----:B------:R-:W-:Y:S01]  /*4330*/  ISETP.GT.AND P1, PT, R0, 0x8, P1 ;  /* 0x000000080000780c */ /* 0x000fe20000f24270 */
[----:B------:R-:W-:Y:S02]  /*4340*/  BSSY B1, `(.L_x_101) ;  /* 0x0000005000017945 */ /* 0x000fe40003800000 */
[----:B------:R-:W-:-:S05]  /*4350*/  FFMA R57, R57, R88, R10 ;  /* 0x0000005839397223 */ /* 0x000fca000000000a */
[----:B------:R0:W-:Y:S05]  /*4360*/  @P0 STG.E desc[UR52][R6.64+0x104], R57 ;  /* 0x0001043906000986 */ /* 0x0001ea000c101934 */
[----:B------:R-:W-:Y:S05]  /*4370*/  @!P1 BRA `(.L_x_102) ;  /* 0x0000000000049947 */ /* 0x000fea0003800000 */
[----:B------:R0:W5:Y:S02]  /*4380*/  LDG.E.LTC128B R104, desc[UR52][R4.64+0x100] ;  /* 0x0001003404687981 */ /* 0x000164000c1e1920 */
.L_x_102:
[----:B------:R-:W-:Y:S05]  /*4390*/  BSYNC B1 ;  /* 0x0000000000017941 */ /* 0x000fea0003800000 */
.L_x_101:
        /* <DEDUP_REMOVED lines=8> */
.L_x_104:
[----:B------:R-:W-:Y:S05]  /*4420*/  BSYNC B1 ;  /* 0x0000000000017941 */ /* 0x000fea0003800000 */
.L_x_103:
        /* <DEDUP_REMOVED lines=8> */
.L_x_106:
[----:B------:R-:W-:Y:S05]  /*44b0*/  BSYNC B1 ;  /* 0x0000000000017941 */ /* 0x000fea0003800000 */
.L_x_105:
[----:B0----5:R-:W-:Y:S01]  /*44c0*/  FMUL R11, R104, R89 ;  /* 0x00000059680b7220 */ /* 0x021fe20000400000 */
[----:B------:R-:W-:Y:S01]  /*44d0*/  ISETP.GT.AND P2, PT, R0, RZ, P1 ;  /* 0x000000ff0000720c */ /* 0x000fe20000f44270 */
[----:B------:R-:W-:Y:S02]  /*44e0*/  BSSY B1, `(.L_x_107) ;  /* 0x0000005000017945 */ /* 0x000fe40003800000 */
[----:B------:R-:W-:-:S05]  /*44f0*/  FFMA R11, R60, R88, R11 ;  /* 0x000000583c0b7223 */ /* 0x000fca000000000b */
[----:B------:R0:W-:Y:S05]  /*4500*/  @P3 STG.E desc[UR52][R6.64+0x120], R11 ;  /* 0x0001200b06003986 */ /* 0x0001ea000c101934 */
[----:B------:R-:W-:Y:S05]  /*4510*/  @!P2 BRA `(.L_x_108) ;  /* 0x000000000004a947 */ /* 0x000fea0003800000 */
[----:B------:R0:W5:Y:S02]  /*4520*/  LDG.E.LTC128B R104, desc[UR52][R2.64+0x124] ;  /* 0x0001243402687981 */ /* 0x000164000c1e1920 */
.L_x_108:
[----:B------:R-:W-:Y:S05]  /*4530*/  BSYNC B1 ;  /* 0x0000000000017941 */ /* 0x000fea0003800000 */
.L_x_107:
[----:B-----5:R-:W-:Y:S01]  /*4540*/  FMUL R10, R104, R89 ;  /* 0x00000059680a7220 */ /* 0x020fe20000400000 */
[----:B------:R-:W-:Y:S01]  /*4550*/  ISETP.GT.AND P0, PT, R0, 0x8, P0 ;  /* 0x000000080000780c */ /* 0x000fe20000704270 */
[----:B------:R-:W-:Y:S02]  /*4560*/  BSSY B1, `(.L_x_109) ;  /* 0x0000005000017945 */ /* 0x000fe40003800000 */
[----:B------:R-:W-:-:S05]  /*4570*/  FFMA R61, R61, R88, R10 ;  /* 0x000000583d3d7223 */ /* 0x000fca000000000a */
[----:B------:R0:W-:Y:S05]  /*4580*/  @P2 STG.E desc[UR52][R6.64+0x124], R61 ;  /* 0x0001243d06002986 */ /* 0x0001ea000c101934 */
[----:B------:R-:W-:Y:S05]  /*4590*/  @!P0 BRA `(.L_x_110) ;  /* 0x0000000000048947 */ /* 0x000fea0003800000 */
[----:B------:R0:W5:Y:S02]  /*45a0*/  LDG.E.LTC128B R104, desc[UR52][R4.64+0x120] ;  /* 0x0001203404687981 */ /* 0x000164000c1e1920 */
.L_x_110:
[----:B------:R-:W-:Y:S05]  /*45b0*/  BSYNC B1 ;  /* 0x0000000000017941 */ /* 0x000fea0003800000 */
.L_x_109:
        /* <DEDUP_REMOVED lines=8> */
.L_x_112:
[----:B------:R-:W-:Y:S05]  /*4640*/  BSYNC B1 ;  /* 0x0000000000017941 */ /* 0x000fea0003800000 */
.L_x_111:
        /* <DEDUP_REMOVED lines=8> */
.L_x_114:
[----:B------:R-:W-:Y:S05]  /*46d0*/  BSYNC B1 ;  /* 0x0000000000017941 */ /* 0x000fea0003800000 */
.L_x_113:
[----:B0----5:R-:W-:Y:S01]  /*46e0*/  FMUL R11, R104, R89 ;  /* 0x00000059680b7220 */ /* 0x021fe20000400000 */
[----:B------:R-:W-:Y:S01]  /*46f0*/  ISETP.GT.AND P1, PT, R0, RZ, P0 ;  /* 0x000000ff0000720c */ /* 0x000fe20000724270 */
[----:B------:R-:W-:Y:S02]  /*4700*/  BSSY B1, `(.L_x_115) ;  /* 0x0000005000017945 */ /* 0x000fe40003800000 */
[----:B------:R-:W-:-:S05]  /*4710*/  FFMA R11, R64, R88, R11 ;  /* 0x00000058400b7223 */ /* 0x000fca000000000b */
[----:B------:R0:W-:Y:S05]  /*4720*/  @P3 STG.E desc[UR52][R6.64+0x140], R11 ;  /* 0x0001400b06003986 */ /* 0x0001ea000c101934 */
[----:B------:R-:W-:Y:S05]  /*4730*/  @!P1 BRA `(.L_x_116) ;  /* 0x0000000000049947 */ /* 0x000fea0003800000 */
[----:B------:R0:W5:Y:S02]  /*4740*/  LDG.E.LTC128B R104, desc[UR52][R2.64+0x144] ;  /* 0x0001443402687981 */ /* 0x000164000c1e1920 */
.L_x_116:
[----:B------:R-:W-:Y:S05]  /*4750*/  BSYNC B1 ;  /* 0x0000000000017941 */ /* 0x000fea0003800000 */
.L_x_115:
[----:B-----5:R-:W-:Y:S01]  /*4760*/  FMUL R10, R104, R89 ;  /* 0x00000059680a7220 */ /* 0x020fe20000400000 */
[----:B------:R-:W-:Y:S01]  /*4770*/  ISETP.GT.AND P2, PT, R0, 0x8, P2 ;  /* 0x000000080000780c */ /* 0x000fe20001744270 */
[----:B------:R-:W-:Y:S02]  /*4780*/  BSSY B1, `(.L_x_117) ;  /* 0x0000005000017945 */ /* 0x000fe40003800000 */
[----:B------:R-:W-:-:S05]  /*4790*/  FFMA R65, R65, R88, R10 ;  /* 0x0000005841417223 */ /* 0x000fca000000000a */
[----:B------:R0:W-:Y:S05]  /*47a0*/  @P1 STG.E desc[UR52][R6.64+0x144], R65 ;  /* 0x0001444106001986 */ /* 0x0001ea000c101934 */
[----:B------:R-:W-:Y:S05]  /*47b0*/  @!P2 BRA `(.L_x_118) ;  /* 0x000000000004a947 */ /* 0x000fea0003800000 */
[----:B------:R0:W5:Y:S02]  /*47c0*/  LDG.E.LTC128B R104, desc[UR52][R4.64+0x140] ;  /* 0x0001403404687981 */ /* 0x000164000c1e1920 */
.L_x_118:
[----:B------:R-:W-:Y:S05]  /*47d0*/  BSYNC B1 ;  /* 0x0000000000017941 */ /* 0x000fea0003800000 */
.L_x_117:
        /* <DEDUP_REMOVED lines=8> */
.L_x_120:
[----:B------:R-:W-:Y:S05]  /*4860*/  BSYNC B1 ;  /* 0x0000000000017941 */ /* 0x000fea0003800000 */
.L_x_119:
        /* <DEDUP_REMOVED lines=8> */
.L_x_122:
[----:B------:R-:W-:Y:S05]  /*48f0*/  BSYNC B1 ;  /* 0x0000000000017941 */ /* 0x000fea0003800000 */
.L_x_121:
[----:B0----5:R-:W-:Y:S01]  /*4900*/  FMUL R11, R104, R89 ;  /* 0x00000059680b7220 */ /* 0x021fe20000400000 */
[----:B------:R-:W-:Y:S01]  /*4910*/  ISETP.GT.AND P0, PT, R0, RZ, P2 ;  /* 0x000000ff0000720c */ /* 0x000fe20001704270 */
[----:B------:R-:W-:Y:S02]  /*4920*/  BSSY B1, `(.L_x_123) ;  /* 0x0000005000017945 */ /* 0x000fe40003800000 */
[----:B------:R-:W-:-:S05]  /*4930*/  FFMA R11, R68, R88, R11 ;  /* 0x00000058440b7223 */ /* 0x000fca000000000b */
[----:B------:R0:W-:Y:S05]  /*4940*/  @P3 STG.E desc[UR52][R6.64+0x160], R11 ;  /* 0x0001600b06003986 */ /* 0x0001ea000c101934 */
[----:B------:R-:W-:Y:S05]  /*4950*/  @!P0 BRA `(.L_x_124) ;  /* 0x0000000000048947 */ /* 0x000fea0003800000 */
[----:B------:R0:W5:Y:S02]  /*4960*/  LDG.E.LTC128B R104, desc[UR52][R2.64+0x164] ;  /* 0x0001643402687981 */ /* 0x000164000c1e1920 */
.L_x_124:
[----:B------:R-:W-:Y:S05]  /*4970*/  BSYNC B1 ;  /* 0x0000000000017941 */ /* 0x000fea0003800000 */
.L_x_123:
[----:B-----5:R-:W-:Y:S01]  /*4980*/  FMUL R10, R104, R89 ;  /* 0x00000059680a7220 */ /* 0x020fe20000400000 */
[----:B------:R-:W-:Y:S01]  /*4990*/  ISETP.GT.AND P1, PT, R0, 0x8, P1 ;  /* 0x000000080000780c */ /* 0x000fe20000f24270 */
[----:B------:R-:W-:Y:S02]  /*49a0*/  BSSY B1, `(.L_x_125) ;  /* 0x0000005000017945 */ /* 0x000fe40003800000 */
[----:B------:R-:W-:-:S05]  /*49b0*/  FFMA R69, R69, R88, R10 ;  /* 0x0000005845457223 */ /* 0x000fca000000000a */
[----:B------:R0:W-:Y:S05]  /*49c0*/  @P0 STG.E desc[UR52][R6.64+0x164], R69 ;  /* 0x0001644506000986 */ /* 0x0001ea000c101934 */
[----:B------:R-:W-:Y:S05]  /*49d0*/  @!P1 BRA `(.L_x_126) ;  /* 0x0000000000049947 */ /* 0x000fea0003800000 */
[----:B------:R0:W5:Y:S02]  /*49e0*/  LDG.E.LTC128B R104, desc[UR52][R4.64+0x160] ;  /* 0x0001603404687981 */ /* 0x000164000c1e1920 */
.L_x_126:
[----:B------:R-:W-:Y:S05]  /*49f0*/  BSYNC B1 ;  /* 0x0000000000017941 */ /* 0x000fea0003800000 */
.L_x_125:
        /* <DEDUP_REMOVED lines=8> */
.L_x_128:
[----:B------:R-:W-:Y:S05]  /*4a80*/  BSYNC B1 ;  /* 0x0000000000017941 */ /* 0x000fea0003800000 */
.L_x_127:
        /* <DEDUP_REMOVED lines=8> */
.L_x_130:
[----:B------:R-:W-:Y:S05]  /*4b10*/  BSYNC B1 ;  /* 0x0000000000017941 */ /* 0x000fea0003800000 */
.L_x_129:
[----:B0----5:R-:W-:Y:S01]  /*4b20*/  FMUL R11, R104, R89 ;  /* 0x00000059680b7220 */ /* 0x021fe20000400000 */
[----:B------:R-:W-:Y:S01]  /*4b30*/  ISETP.GT.AND P2, PT, R0, RZ, P1 ;  /* 0x000000ff0000720c */ /* 0x000fe20000f44270 */
[----:B------:R-:W-:Y:S02]  /*4b40*/  BSSY B1, `(.L_x_131) ;  /* 0x0000005000017945 */ /* 0x000fe40003800000 */
[----:B------:R-:W-:-:S05]  /*4b50*/  FFMA R11, R72, R88, R11 ;  /* 0x00000058480b7223 */ /* 0x000fca000000000b */
[----:B------:R0:W-:Y:S05]  /*4b60*/  @P3 STG.E desc[UR52][R6.64+0x180], R11 ;  /* 0x0001800b06003986 */ /* 0x0001ea000c101934 */
[----:B------:R-:W-:Y:S05]  /*4b70*/  @!P2 BRA `(.L_x_132) ;  /* 0x000000000004a947 */ /* 0x000fea0003800000 */
[----:B------:R0:W5:Y:S02]  /*4b80*/  LDG.E.LTC128B R104, desc[UR52][R2.64+0x184] ;  /* 0x0001843402687981 */ /* 0x000164000c1e1920 */
.L_x_132:
[----:B------:R-:W-:Y:S05]  /*4b90*/  BSYNC B1 ;  /* 0x0000000000017941 */ /* 0x000fea0003800000 */
.L_x_131:
[----:B-----5:R-:W-:Y:S01]  /*4ba0*/  FMUL R10, R104, R89 ;  /* 0x00000059680a7220 */ /* 0x020fe20000400000 */
[----:B------:R-:W-:Y:S01]  /*4bb0*/  ISETP.GT.AND P0, PT, R0, 0x8, P0 ;  /* 0x000000080000780c */ /* 0x000fe20000704270 */
[----:B------:R-:W-:Y:S02]  /*4bc0*/  BSSY B1, `(.L_x_133) ;  /* 0x0000005000017945 */ /* 0x000fe40003800000 */
[----:B------:R-:W-:-:S05]  /*4bd0*/  FFMA R73, R73, R88, R10 ;  /* 0x0000005849497223 */ /* 0x000fca000000000a */
[----:B------:R0:W-:Y:S05]  /*4be0*/  @P2 STG.E desc[UR52][R6.64+0x184], R73 ;  /* 0x0001844906002986 */ /* 0x0001ea000c101934 */
[----:B------:R-:W-:Y:S05]  /*4bf0*/  @!P0 BRA `(.L_x_134) ;  /* 0x0000000000048947 */ /* 0x000fea0003800000 */
[----:B------:R0:W5:Y:S02]  /*4c00*/  LDG.E.LTC128B R104, desc[UR52][R4.64+0x180] ;  /* 0x0001803404687981 */ /* 0x000164000c1e1920 */
.L_x_134:
[----:B------:R-:W-:Y:S05]  /*4c10*/  BSYNC B1 ;  /* 0x0000000000017941 */ /* 0x000fea0003800000 */
.L_x_133:
        /* <DEDUP_REMOVED lines=8> */
.L_x_136:
[----:B------:R-:W-:Y:S05]  /*4ca0*/  BSYNC B1 ;  /* 0x0000000000017941 */ /* 0x000fea0003800000 */
.L_x_135:
        /* <DEDUP_REMOVED lines=8> */
.L_x_138:
[----:B------:R-:W-:Y:S05]  /*4d30*/  BSYNC B1 ;  /* 0x0000000000017941 */ /* 0x000fea0003800000 */
.L_x_137:
[----:B0----5:R-:W-:Y:S01]  /*4d40*/  FMUL R11, R104, R89 ;  /* 0x00000059680b7220 */ /* 0x021fe20000400000 */
[----:B------:R-:W-:Y:S01]  /*4d50*/  ISETP.GT.AND P1, PT, R0, RZ, P0 ;  /* 0x000000ff0000720c */ /* 0x000fe20000724270 */
[----:B------:R-:W-:Y:S02]  /*4d60*/  BSSY B1, `(.L_x_139) ;  /* 0x0000005000017945 */ /* 0x000fe40003800000 */
[----:B------:R-:W-:-:S05]  /*4d70*/  FFMA R11, R76, R88, R11 ;  /* 0x000000584c0b7223 */ /* 0x000fca000000000b */
[----:B------:R0:W-:Y:S05]  /*4d80*/  @P3 STG.E desc[UR52][R6.64+0x1a0], R11 ;  /* 0x0001a00b06003986 */ /* 0x0001ea000c101934 */
[----:B------:R-:W-:Y:S05]  /*4d90*/  @!P1 BRA `(.L_x_140) ;  /* 0x0000000000049947 */ /* 0x000fea0003800000 */
[----:B------:R0:W5:Y:S02]  /*4da0*/  LDG.E.LTC128B R104, desc[UR52][R2.64+0x1a4] ;  /* 0x0001a43402687981 */ /* 0x000164000c1e1920 */
.L_x_140:
[----:B------:R-:W-:Y:S05]  /*4db0*/  BSYNC B1 ;  /* 0x0000000000017941 */ /* 0x000fea0003800000 */
.L_x_139:
[----:B-----5:R-:W-:Y:S01]  /*4dc0*/  FMUL R10, R104, R89 ;  /* 0x00000059680a7220 */ /* 0x020fe20000400000 */
[----:B------:R-:W-:Y:S01]  /*4dd0*/  ISETP.GT.AND P2, PT, R0, 0x8, P2 ;  /* 0x000000080000780c */ /* 0x000fe20001744270 */
[----:B------:R-:W-:Y:S02]  /*4de0*/  BSSY B1, `(.L_x_141) ;  /* 0x0000005000017945 */ /* 0x000fe40003800000 */
[----:B------:R-:W-:-:S05]  /*4df0*/  FFMA R77, R77, R88, R10 ;  /* 0x000000584d4d7223 */ /* 0x000fca000000000a */
[----:B------:R0:W-:Y:S05]  /*4e00*/  @P1 STG.E desc[UR52][R6.64+0x1a4], R77 ;  /* 0x0001a44d06001986 */ /* 0x0001ea000c101934 */
[----:B------:R-:W-:Y:S05]  /*4e10*/  @!P2 BRA `(.L_x_142) ;  /* 0x000000000004a947 */ /* 0x000fea0003800000 */
[----:B------:R0:W5:Y:S02]  /*4e20*/  LDG.E.LTC128B R104, desc[UR52][R4.64+0x1a0] ;  /* 0x0001a03404687981 */ /* 0x000164000c1e1920 */
.L_x_142:
[----:B------:R-:W-:Y:S05]  /*4e30*/  BSYNC B1 ;  /* 0x0000000000017941 */ /* 0x000fea0003800000 */
.L_x_141:
        /* <DEDUP_REMOVED lines=8> */
.L_x_144:
[----:B------:R-:W-:Y:S05]  /*4ec0*/  BSYNC B1 ;  /* 0x0000000000017941 */ /* 0x000fea0003800000 */
.L_x_143:
        /* <DEDUP_REMOVED lines=8> */
.L_x_146:
[----:B------:R-:W-:Y:S05]  /*4f50*/  BSYNC B1 ;  /* 0x0000000000017941 */ /* 0x000fea0003800000 */
.L_x_145:
[----:B0----5:R-:W-:Y:S01]  /*4f60*/  FMUL R11, R104, R89 ;  /* 0x00000059680b7220 */ /* 0x021fe20000400000 */
[----:B------:R-:W-:Y:S01]  /*4f70*/  ISETP.GT.AND P0, PT, R0, RZ, P2 ;  /* 0x000000ff0000720c */ /* 0x000fe20001704270 */
[----:B------:R-:W-:Y:S02]  /*4f80*/  BSSY B1, `(.L_x_147) ;  /* 0x0000005000017945 */ /* 0x000fe40003800000 */
[----:B------:R-:W-:-:S05]  /*4f90*/  FFMA R11, R80, R88, R11 ;  /* 0x00000058500b7223 */ /* 0x000fca000000000b */
[----:B------:R0:W-:Y:S05]  /*4fa0*/  @P3 STG.E desc[UR52][R6.64+0x1c0], R11 ;  /* 0x0001c00b06003986 */ /* 0x0001ea000c101934 */
[----:B------:R-:W-:Y:S05]  /*4fb0*/  @!P0 BRA `(.L_x_148) ;  /* 0x0000000000048947 */ /* 0x000fea0003800000 */
[----:B------:R0:W5:Y:S02]  /*4fc0*/  LDG.E.LTC128B R104, desc[UR52][R2.64+0x1c4] ;  /* 0x0001c43402687981 */ /* 0x000164000c1e1920 */
.L_x_148:
[----:B------:R-:W-:Y:S05]  /*4fd0*/  BSYNC B1 ;  /* 0x0000000000017941 */ /* 0x000fea0003800000 */
.L_x_147:
[----:B-----5:R-:W-:Y:S01]  /*4fe0*/  FMUL R10, R104, R89 ;  /* 0x00000059680a7220 */ /* 0x020fe20000400000 */
[----:B------:R-:W-:Y:S01]  /*4ff0*/  ISETP.GT.AND P1, PT, R0, 0x8, P1 ;  /* 0x000000080000780c */ /* 0x000fe20000f24270 */
[----:B------:R-:W-:Y:S02]  /*5000*/  BSSY B1, `(.L_x_149) ;  /* 0x0000005000017945 */ /* 0x000fe40003800000 */
[----:B------:R-:W-:-:S05]  /*5010*/  FFMA R81, R81, R88, R10 ;  /* 0x0000005851517223 */ /* 0x000fca000000000a */
[----:B------:R0:W-:Y:S05]  /*5020*/  @P0 STG.E desc[UR52][R6.64+0x1c4], R81 ;  /* 0x0001c45106000986 */ /* 0x0001ea000c101934 */
[----:B------:R-:W-:Y:S05]  /*5030*/  @!P1 BRA `(.L_x_150) ;  /* 0x0000000000049947 */ /* 0x000fea0003800000 */
[----:B------:R0:W5:Y:S02]  /*5040*/  LDG.E.LTC128B R104, desc[UR52][R4.64+0x1c0] ;  /* 0x0001c03404687981 */ /* 0x000164000c1e1920 */
.L_x_150:
[----:B------:R-:W-:Y:S05]  /*5050*/  BSYNC B1 ;  /* 0x0000000000017941 */ /* 0x000fea0003800000 */
.L_x_149:
        /* <DEDUP_REMOVED lines=8> */
.L_x_152:
[----:B------:R-:W-:Y:S05]  /*50e0*/  BSYNC B1 ;  /* 0x0000000000017941 */ /* 0x000fea0003800000 */
.L_x_151:
        /* <DEDUP_REMOVED lines=8> */
.L_x_154:
[----:B------:R-:W-:Y:S05]  /*5170*/  BSYNC B1 ;  /* 0x0000000000017941 */ /* 0x000fea0003800000 */
.L_x_153:
[----:B0----5:R-:W-:Y:S01]  /*5180*/  FMUL R11, R104, R89 ;  /* 0x00000059680b7220 */ /* 0x021fe20000400000 */
[----:B------:R-:W-:Y:S01]  /*5190*/  ISETP.GT.AND P2, PT, R0, RZ, P1 ;  /* 0x000000ff0000720c */ /* 0x000fe20000f44270 */
[----:B------:R-:W-:Y:S02]  /*51a0*/  BSSY B1, `(.L_x_155) ;  /* 0x0000005000017945 */ /* 0x000fe40003800000 */
[----:B------:R-:W-:-:S05]  /*51b0*/  FFMA R11, R84, R88, R11 ;  /* 0x00000058540b7223 */ /* 0x000fca000000000b */
[----:B------:R0:W-:Y:S05]  /*51c0*/  @P3 STG.E desc[UR52][R6.64+0x1e0], R11 ;  /* 0x0001e00b06003986 */ /* 0x0001ea000c101934 */
[----:B------:R-:W-:Y:S05]  /*51d0*/  @!P2 BRA `(.L_x_156) ;  /* 0x000000000004a947 */ /* 0x000fea0003800000 */
[----:B------:R0:W5:Y:S02]  /*51e0*/  LDG.E.LTC128B R104, desc[UR52][R2.64+0x1e4] ;  /* 0x0001e43402687981 */ /* 0x000164000c1e1920 */
.L_x_156:
[----:B------:R-:W-:Y:S05]  /*51f0*/  BSYNC B1 ;  /* 0x0000000000017941 */ /* 0x000fea0003800000 */
.L_x_155:
[----:B01--45:R-:W-:Y:S01]  /*5200*/  FMUL R2, R104, R89 ;  /* 0x0000005968027220 */ /* 0x033fe20000400000 */
[----:B------:R-:W-:Y:S01]  /*5210*/  ISETP.GT.AND P0, PT, R0, 0x8, P0 ;  /* 0x000000080000780c */ /* 0x000fe20000704270 */
[----:B------:R-:W-:Y:S02]  /*5220*/  BSSY B1, `(.L_x_157) ;  /* 0x0000005000017945 */ /* 0x000fe40003800000 */
[----:B------:R-:W-:-:S05]  /*5230*/  FFMA R85, R85, R88, R2 ;  /* 0x0000005855557223 */ /* 0x000fca0000000002 */
[----:B------:R0:W-:Y:S05]  /*5240*/  @P2 STG.E desc[UR52][R6.64+0x1e4], R85 ;  /* 0x0001e45506002986 */ /* 0x0001ea000c101934 */
[----:B------:R-:W-:Y:S05]  /*5250*/  @!P0 BRA `(.L_x_158) ;  /* 0x0000000000048947 */ /* 0x000fea0003800000 */
[----:B------:R1:W5:Y:S02]  /*5260*/  LDG.E.LTC128B R104, desc[UR52][R4.64+0x1e0] ;  /* 0x0001e03404687981 */ /* 0x000364000c1e1920 */
.L_x_158:
[----:B------:R-:W-:Y:S05]  /*5270*/  BSYNC B1 ;  /* 0x0000000000017941 */ /* 0x000fea0003800000 */
.L_x_157:
[----:B-----5:R-:W-:Y:S01]  /*5280*/  FMUL R3, R104, R89 ;  /* 0x0000005968037220 */ /* 0x020fe20000400000 */
[----:B------:R-:W-:Y:S01]  /*5290*/  @P0 IMAD.MOV.U32 R2, RZ, RZ, R8 ;  /* 0x000000ffff020224 */ /* 0x000fe200078e0008 */
[----:B------:R-:W-:Y:S01]  /*52a0*/  ISETP.GT.AND P1, PT, R0, 0x8, P1 ;  /* 0x000000080000780c */ /* 0x000fe20000f24270 */
[----:B------:R-:W-:Y:S01]  /*52b0*/  BSSY B1, `(.L_x_159) ;  /* 0x0000006000017945 */ /* 0x000fe20003800000 */
[----:B0-2---:R-:W-:Y:S01]  /*52c0*/  FFMA R7, R86, R88, R3 ;  /* 0x0000005856077223 */ /* 0x005fe20000000003 */
[----:B------:R-:W-:-:S05]  /*52d0*/  @P0 IMAD.MOV.U32 R3, RZ, RZ, R9 ;  /* 0x000000ffff030224 */ /* 0x000fca00078e0009 */
[----:B------:R0:W-:Y:S05]  /*52e0*/  @P0 STG.E desc[UR52][R2.64+0x1e0], R7 ;  /* 0x0001e00702000986 */ /* 0x0001ea000c101934 */
[----:B------:R-:W-:Y:S05]  /*52f0*/  @!P1 BRA `(.L_x_160) ;  /* 0x0000000000049947 */ /* 0x000fea0003800000 */
[----:B------:R2:W5:Y:S02]  /*5300*/  LDG.E.LTC128B R104, desc[UR52][R4.64+0x1e4] ;  /* 0x0001e43404687981 */ /* 0x000564000c1e1920 */
.L_x_160:
[----:B------:R-:W-:Y:S05]  /*5310*/  BSYNC B1 ;  /* 0x0000000000017941 */ /* 0x000fea0003800000 */
.L_x_159:
[----:B-----5:R-:W-:-:S04]  /*5320*/  FMUL R104, R104, R89 ;  /* 0x0000005968687220 */ /* 0x020fc80000400000 */
[----:B------:R-:W-:Y:S01]  /*5330*/  FFMA R87, R87, R88, R104 ;  /* 0x0000005857577223 */ /* 0x000fe20000000068 */
[----:B------:R-:W-:Y:S06]  /*5340*/  @!P1 BRA `(.L_x_161) ;  /* 0x0000000c00a09947 */ /* 0x000fec0003800000 */
[----:B------:R4:W-:Y:S01]  /*5350*/  STG.E desc[UR52][R8.64+0x1e4], R87 ;  /* 0x0001e45708007986 */ /* 0x0009e2000c101934 */
[----:B------:R-:W-:Y:S05]  /*5360*/  BRA `(.L_x_161) ;  /* 0x0000000c00987947 */ /* 0x000fea0003800000 */
.L_x_36:
[----:B------:R-:W-:Y:S01]  /*5370*/  ULDC.64 UR4, c[0x0][0x5c0] ;  /* 0x0001700000047ab9 */ /* 0x000fe20000000a00 */
[----:B------:R-:W-:Y:S01]  /*5380*/  ISETP.GT.AND P5, PT, R18, 0x1, PT ;  /* 0x000000011200780c */ /* 0x000fe20003fa4270 */
[-C--:B------:R-:W-:Y:S01]  /*5390*/  FMUL R25, R25, R88.reuse ;  /* 0x0000005819197220 */ /* 0x080fe20000400000 */
[----:B------:R-:W-:Y:S01]  /*53a0*/  LEA R2, P1, R102, UR4, 0x2 ;  /* 0x0000000466027c11 */ /* 0x000fe2000f8210ff */
[-C--:B------:R-:W-:Y:S01]  /*53b0*/  FMUL R9, R26, R88.reuse ;  /* 0x000000581a097220 */ /* 0x080fe20000400000 */
[----:B------:R-:W-:Y:S01]  /*53c0*/  ISETP.GT.AND P3, PT, R0, RZ, P5 ;  /* 0x000000ff0000720c */ /* 0x000fe20002f64270 */
[-C--:B------:R-:W-:Y:S01]  /*53d0*/  FMUL R27, R27, R88.reuse ;  /* 0x000000581b1b7220 */ /* 0x080fe20000400000 */
[----:B------:R-:W-:Y:S01]  /*53e0*/  LEA.HI.X R3, R102, UR5, R7, 0x2, P1 ;  /* 0x0000000566037c11 */ /* 0x000fe200088f1407 */
[-C--:B------:R-:W-:Y:S01]  /*53f0*/  FMUL R7, R24, R88.reuse ;  /* 0x0000005818077220 */ /* 0x080fe20000400000 */
[C---:B------:R-:W-:Y:S01]  /*5400*/  ISETP.GT.AND P0, PT, R0.reuse, 0x8, P0 ;  /* 0x000000080000780c */ /* 0x040fe20000704270 */
[-C--:B------:R-:W-:Y:S01]  /*5410*/  FMUL R29, R29, R88.reuse ;  /* 0x000000581d1d7220 */ /* 0x080fe20000400000 */
[----:B------:R-:W-:Y:S01]  /*5420*/  ISETP.GT.AND P5, PT, R0, 0x8, P5 ;  /* 0x000000080000780c */ /* 0x000fe20002fa4270 */
[-C--:B------:R-:W-:Y:S01]  /*5430*/  FMUL R11, R30, R88.reuse ;  /* 0x000000581e0b7220 */ /* 0x080fe20000400000 */
[----:B------:R0:W-:Y:S01]  /*5440*/  @P2 STG.E desc[UR52][R2.64], R7 ;  /* 0x0000000702002986 */ /* 0x0001e2000c101934 */
[C---:B------:R-:W-:Y:S01]  /*5450*/  ISETP.GT.AND P2, PT, R18.reuse, 0x8, PT ;  /* 0x000000081200780c */ /* 0x040fe20003f44270 */
[-C--:B------:R-:W-:Y:S01]  /*5460*/  FMUL R31, R31, R88.reuse ;  /* 0x000000581f1f7220 */ /* 0x080fe20000400000 */
[----:B------:R-:W-:Y:S01]  /*5470*/  SHF.L.U64.HI R5, R95, 0x2, R94 ;  /* 0x000000025f057819 */ /* 0x000fe2000001025e */
[----:B------:R-:W-:Y:S01]  /*5480*/  FMUL R33, R33, R88 ;  /* 0x0000005821217220 */ /* 0x000fe20000400000 */
[----:B------:R-:W-:Y:S01]  /*5490*/  LEA R4, P6, R95, R2, 0x2 ;  /* 0x000000025f047211 */ /* 0x000fe200078c10ff */
[----:B------:R-:W-:Y:S01]  /*54a0*/  @P3 STG.E desc[UR52][R2.64+0x4], R25 ;  /* 0x0000041902003986 */ /* 0x000fe2000c101934 */
[----:B------:R-:W-:Y:S01]  /*54b0*/  ISETP.GT.AND P1, PT, R18, 0x9, PT ;  /* 0x000000091200780c */ /* 0x000fe20003f24270 */
[-C--:B------:R-:W-:Y:S01]  /*54c0*/  FMUL R35, R35, R88.reuse ;  /* 0x0000005823237220 */ /* 0x080fe20000400000 */
[C---:B------:R-:W-:Y:S01]  /*54d0*/  ISETP.GT.AND P4, PT, R0.reuse, RZ, P2 ;  /* 0x000000ff0000720c */ /* 0x040fe20001784270 */
[----:B------:R-:W-:Y:S01]  /*54e0*/  IMAD.X R5, R5, 0x1, R3, P6 ;  /* 0x0000000105057824 */ /* 0x000fe200030e0603 */
[----:B------:R-:W-:Y:S01]  /*54f0*/  ISETP.GT.AND P3, PT, R0, RZ, P1 ;  /* 0x000000ff0000720c */ /* 0x000fe20000f64270 */
[-C--:B0-----:R-:W-:Y:S01]  /*5500*/  FMUL R7, R28, R88.reuse ;  /* 0x000000581c077220 */ /* 0x081fe20000400000 */
[C---:B------:R-:W-:Y:S01]  /*5510*/  ISETP.GT.AND P2, PT, R0.reuse, 0x8, P2 ;  /* 0x000000080000780c */ /* 0x040fe20001744270 */
[-C--:B------:R-:W-:Y:S01]  /*5520*/  FMUL R37, R37, R88.reuse ;  /* 0x0000005825257220 */ /* 0x080fe20000400000 */
[----:B------:R-:W-:Y:S01]  /*5530*/  ISETP.GT.AND P1, PT, R0, 0x8, P1 ;  /* 0x000000080000780c */ /* 0x000fe20000f24270 */
[----:B------:R0:W-:Y:S01]  /*5540*/  @P0 STG.E desc[UR52][R4.64], R9 ;  /* 0x0000000904000986 */ /* 0x0001e2000c101934 */
[C---:B------:R-:W-:Y:S01]  /*5550*/  ISETP.GT.AND P0, PT, R18.reuse, 0x10, PT ;  /* 0x000000101200780c */ /* 0x040fe20003f04270 */
[-C--:B------:R-:W-:Y:S01]  /*5560*/  FMUL R39, R39, R88.reuse ;  /* 0x0000005827277220 */ /* 0x080fe20000400000 */
[-C--:B------:R-:W-:Y:S01]  /*5570*/  FMUL R41, R41, R88.reuse ;  /* 0x0000005829297220 */ /* 0x080fe20000400000 */
[----:B------:R-:W-:Y:S01]  /*5580*/  @P5 STG.E desc[UR52][R4.64+0x4], R27 ;  /* 0x0000041b04005986 */ /* 0x000fe2000c101934 */
[----:B------:R-:W-:Y:S01]  /*5590*/  ISETP.GT.AND P5, PT, R18, 0x11, PT ;  /* 0x000000111200780c */ /* 0x000fe20003fa4270 */
[-C--:B------:R-:W-:Y:S01]  /*55a0*/  FMUL R43, R43, R88.reuse ;  /* 0x000000582b2b7220 */ /* 0x080fe20000400000 */
[-C--:B------:R-:W-:Y:S01]  /*55b0*/  FMUL R45, R45, R88.reuse ;  /* 0x000000582d2d7220 */ /* 0x080fe20000400000 */
[----:B------:R1:W-:Y:S01]  /*55c0*/  @P4 STG.E desc[UR52][R2.64+0x20], R7 ;  /* 0x0000200702004986 */ /* 0x0003e2000c101934 */
[C---:B------:R-:W-:Y:S01]  /*55d0*/  ISETP.GT.AND P4, PT, R0.reuse, RZ, P0 ;  /* 0x000000ff0000720c */ /* 0x040fe20000784270 */
[-C--:B------:R-:W-:Y:S01]  /*55e0*/  FMUL R47, R47, R88.reuse ;  /* 0x000000582f2f7220 */ /* 0x080fe20000400000 */
[-C--:B------:R-:W-:Y:S01]  /*55f0*/  FMUL R49, R49, R88.reuse ;  /* 0x0000005831317220 */ /* 0x080fe20000400000 */
[----:B------:R-:W-:Y:S01]  /*5600*/  @P3 STG.E desc[UR52][R2.64+0x24], R29 ;  /* 0x0000241d02003986 */ /* 0x000fe2000c101934 */
[----:B------:R-:W-:Y:S01]  /*5610*/  ISETP.GT.AND P3, PT, R0, RZ, P5 ;  /* 0x000000ff0000720c */ /* 0x000fe20002f64270 */
[-C--:B0-----:R-:W-:Y:S01]  /*5620*/  FMUL R9, R32, R88.reuse ;  /* 0x0000005820097220 */ /* 0x081fe20000400000 */
[-C--:B------:R-:W-:Y:S01]  /*5630*/  FMUL R51, R51, R88.reuse ;  /* 0x0000005833337220 */ /* 0x080fe20000400000 */
[----:B------:R0:W-:Y:S01]  /*5640*/  @P2 STG.E desc[UR52][R4.64+0x20], R11 ;  /* 0x0000200b04002986 */ /* 0x0001e2000c101934 */
[----:B------:R-:W-:Y:S01]  /*5650*/  ISETP.GT.AND P2, PT, R0, 0x8, P5 ;  /* 0x000000080000780c */ /* 0x000fe20002f44270 */
[-C--:B------:R-:W-:Y:S01]  /*5660*/  FMUL R53, R53, R88.reuse ;  /* 0x0000005835357220 */ /* 0x080fe20000400000 */
[----:B------:R-:W-:Y:S01]  /*5670*/  ISETP.GT.AND P5, PT, R18, 0x18, PT ;  /* 0x000000181200780c */ /* 0x000fe20003fa4270 */
[----:B------:R-:W-:Y:S01]  /*5680*/  @P1 STG.E desc[UR52][R4.64+0x24], R31 ;  /* 0x0000241f04001986 */ /* 0x000fe2000c101934 */
[----:B------:R-:W-:Y:S01]  /*5690*/  ISETP.GT.AND P1, PT, R0, 0x8, P0 ;  /* 0x000000080000780c */ /* 0x000fe20000724270 */
[-C--:B-1----:R-:W-:Y:S01]  /*56a0*/  FMUL R7, R34, R88.reuse ;  /* 0x0000005822077220 */ /* 0x082fe20000400000 */
[----:B------:R-:W-:Y:S01]  /*56b0*/  ISETP.GT.AND P0, PT, R18, 0x19, PT ;  /* 0x000000191200780c */ /* 0x000fe20003f04270 */
[----:B------:R1:W-:Y:S01]  /*56c0*/  @P4 STG.E desc[UR52][R2.64+0x40], R9 ;  /* 0x0000400902004986 */ /* 0x0003e2000c101934 */
[C---:B------:R-:W-:Y:S01]  /*56d0*/  ISETP.GT.AND P4, PT, R0.reuse, RZ, P5 ;  /* 0x000000ff0000720c */ /* 0x040fe20002f84270 */
[-C--:B------:R-:W-:Y:S01]  /*56e0*/  FMUL R55, R55, R88.reuse ;  /* 0x0000005837377220 */ /* 0x080fe20000400000 */
[-C--:B------:R-:W-:Y:S01]  /*56f0*/  FMUL R57, R57, R88.reuse ;  /* 0x0000005839397220 */ /* 0x080fe20000400000 */
[----:B------:R-:W-:Y:S01]  /*5700*/  @P3 STG.E desc[UR52][R2.64+0x44], R33 ;  /* 0x0000442102003986 */ /* 0x000fe2000c101934 */
[----:B------:R-:W-:Y:S01]  /*5710*/  ISETP.GT.AND P3, PT, R0, RZ, P0 ;  /* 0x000000ff0000720c */ /* 0x000fe20000764270 */
[-C--:B0-----:R-:W-:Y:S01]  /*5720*/  FMUL R11, R38, R88.reuse ;  /* 0x00000058260b7220 */ /* 0x081fe20000400000 */
[----:B------:R-:W-:Y:S01]  /*5730*/  ISETP.GT.AND P0, PT, R0, 0x8, P0 ;  /* 0x000000080000780c */ /* 0x000fe20000704270 */
[-C--:B------:R-:W-:Y:S01]  /*5740*/  FMUL R59, R59, R88.reuse ;  /* 0x000000583b3b7220 */ /* 0x080fe20000400000 */
[-C--:B------:R-:W-:Y:S01]  /*5750*/  FMUL R61, R61, R88.reuse ;  /* 0x000000583d3d7220 */ /* 0x080fe20000400000 */
[----:B------:R0:W-:Y:S01]  /*5760*/  @P1 STG.E desc[UR52][R4.64+0x40], R7 ;  /* 0x0000400704001986 */ /* 0x0001e2000c101934 */
[----:B------:R-:W-:Y:S01]  /*5770*/  ISETP.GT.AND P1, PT, R18, 0x20, PT ;  /* 0x000000201200780c */ /* 0x000fe20003f24270 */
[-C--:B-1----:R-:W-:Y:S01]  /*5780*/  FMUL R9, R36, R88.reuse ;  /* 0x0000005824097220 */ /* 0x082fe20000400000 */
[-C--:B------:R-:W-:Y:S01]  /*5790*/  FMUL R63, R63, R88.reuse ;  /* 0x000000583f3f7220 */ /* 0x080fe20000400000 */
[----:B------:R-:W-:Y:S01]  /*57a0*/  @P2 STG.E desc[UR52][R4.64+0x44], R35 ;  /* 0x0000442304002986 */ /* 0x000fe2000c101934 */
[----:B------:R-:W-:Y:S01]  /*57b0*/  ISETP.GT.AND P2, PT, R0, 0x8, P5 ;  /* 0x000000080000780c */ /* 0x000fe20002f44270 */
[-C--:B------:R-:W-:Y:S01]  /*57c0*/  FMUL R65, R65, R88.reuse ;  /* 0x0000005841417220 */ /* 0x080fe20000400000 */
[----:B------:R-:W-:Y:S01]  /*57d0*/  ISETP.GT.AND P5, PT, R18, 0x21, PT ;  /* 0x000000211200780c */ /* 0x000fe20003fa4270 */
[----:B------:R1:W-:Y:S01]  /*57e0*/  @P4 STG.E desc[UR52][R2.64+0x60], R9 ;  /* 0x0000600902004986 */ /* 0x0003e2000c101934 */
[C---:B------:R-:W-:Y:S01]  /*57f0*/  ISETP.GT.AND P4, PT, R0.reuse, RZ, P1 ;  /* 0x000000ff0000720c */ /* 0x040fe20000f84270 */
[-C--:B------:R-:W-:Y:S01]  /*5800*/  FMUL R67, R67, R88.reuse ;  /* 0x0000005843437220 */ /* 0x080fe20000400000 */
[C---:B------:R-:W-:Y:S01]  /*5810*/  ISETP.GT.AND P1, PT, R0.reuse, 0x8, P1 ;  /* 0x000000080000780c */ /* 0x040fe20000f24270 */
[----:B------:R-:W-:Y:S01]  /*5820*/  @P3 STG.E desc[UR52][R2.64+0x64], R37 ;  /* 0x0000642502003986 */ /* 0x000fe2000c101934 */
[----:B------:R-:W-:Y:S01]  /*5830*/  ISETP.GT.AND P3, PT, R0, RZ, P5 ;  /* 0x000000ff0000720c */ /* 0x000fe20002f64270 */
[-C--:B0-----:R-:W-:Y:S01]  /*5840*/  FMUL R7, R40, R88.reuse ;  /* 0x0000005828077220 */ /* 0x081fe20000400000 */
[-C--:B------:R-:W-:Y:S01]  /*5850*/  FMUL R69, R69, R88.reuse ;  /* 0x0000005845457220 */ /* 0x080fe20000400000 */
[-C--:B------:R-:W-:Y:S01]  /*5860*/  FMUL R71, R71, R88.reuse ;  /* 0x0000005847477220 */ /* 0x080fe20000400000 */
[-C--:B------:R-:W-:Y:S01]  /*5870*/  FMUL R73, R73, R88.reuse ;  /* 0x0000005849497220 */ /* 0x080fe20000400000 */
[----:B------:R0:W-:Y:S01]  /*5880*/  @P2 STG.E desc[UR52][R4.64+0x60], R11 ;  /* 0x0000600b04002986 */ /* 0x0001e2000c101934 */
[----:B------:R-:W-:Y:S01]  /*5890*/  ISETP.GT.AND P2, PT, R0, 0x8, P5 ;  /* 0x000000080000780c */ /* 0x000fe20002f44270 */
[-C--:B-1----:R-:W-:Y:S01]  /*58a0*/  FMUL R9, R42, R88.reuse ;  /* 0x000000582a097220 */ /* 0x082fe20000400000 */
[C---:B------:R-:W-:Y:S01]  /*58b0*/  ISETP.GT.AND P5, PT, R18.reuse, 0x28, PT ;  /* 0x000000281200780c */ /* 0x040fe20003fa4270 */
        /* <DEDUP_REMOVED lines=12> */
[----:B------:R0:W-:Y:S01]  /*5980*/  @P1 STG.E desc[UR52][R4.64+0x80], R9 ;  /* 0x0000800904001986 */ /* 0x0001e2000c101934 */
[----:B------:R-:W-:Y:S01]  /*5990*/  ISETP.GT.AND P1, PT, R18, 0x30, PT ;  /* 0x000000301200780c */ /* 0x000fe20003f24270 */
[-C--:B------:R-:W-:Y:S01]  /*59a0*/  FMUL R83, R83, R88.reuse ;  /* 0x0000005853537220 */ /* 0x080fe20000400000 */
[-C--:B------:R-:W-:Y:S01]  /*59b0*/  FMUL R85, R85, R88.reuse ;  /* 0x0000005855557220 */ /* 0x080fe20000400000 */
[----:B------:R-:W-:Y:S01]  /*59c0*/  @P2 STG.E desc[UR52][R4.64+0x84], R43 ;  /* 0x0000842b04002986 */ /* 0x000fe2000c101934 */
[-C--:B-1----:R-:W-:Y:S01]  /*59d0*/  FMUL R7, R44, R88.reuse ;  /* 0x000000582c077220 */ /* 0x082fe20000400000 */
[----:B------:R-:W-:Y:S01]  /*59e0*/  ISETP.GT.AND P2, PT, R0, 0x8, P5 ;  /* 0x000000080000780c */ /* 0x000fe20002f44270 */
[----:B------:R-:W-:Y:S01]  /*59f0*/  FMUL R87, R87, R88 ;  /* 0x0000005857577220 */ /* 0x000fe20000400000 */
[----:B------:R-:W-:-:S02]  /*5a00*/  ISETP.GT.AND P5, PT, R18, 0x31, PT ;  /* 0x000000311200780c */ /* 0x000fc40003fa4270 */
[----:B------:R1:W-:Y:S01]  /*5a10*/  @P4 STG.E desc[UR52][R2.64+0xa0], R7 ;  /* 0x0000a00702004986 */ /* 0x0003e2000c101934 */
[----:B------:R-:W-:Y:S01]  /*5a20*/  ISETP.GT.AND P4, PT, R0, RZ, P1 ;  /* 0x000000ff0000720c */ /* 0x000fe20000f84270 */
[----:B0-----:R-:W-:Y:S01]  /*5a30*/  FMUL R9, R48, R88 ;  /* 0x0000005830097220 */ /* 0x001fe20000400000 */
[C---:B------:R-:W-:Y:S01]  /*5a40*/  ISETP.GT.AND P1, PT, R0.reuse, 0x8, P1 ;  /* 0x000000080000780c */ /* 0x040fe20000f24270 */
[----:B------:R-:W-:Y:S01]  /*5a50*/  @P3 STG.E desc[UR52][R2.64+0xa4], R45 ;  /* 0x0000a42d02003986 */ /* 0x000fe2000c101934 */
[----:B------:R-:W-:-:S04]  /*5a60*/  ISETP.GT.AND P3, PT, R0, RZ, P5 ;  /* 0x000000ff0000720c */ /* 0x000fc80002f64270 */
[----:B------:R0:W-:Y:S01]  /*5a70*/  @P2 STG.E desc[UR52][R4.64+0xa0], R11 ;  /* 0x0000a00b04002986 */ /* 0x0001e2000c101934 */
[----:B------:R-:W-:Y:S02]  /*5a80*/  ISETP.GT.AND P2, PT, R0, 0x8, P5 ;  /* 0x000000080000780c */ /* 0x000fe40002f44270 */
[C---:B------:R-:W-:Y:S01]  /*5a90*/  ISETP.GT.AND P5, PT, R18.reuse, 0x38, PT ;  /* 0x000000381200780c */ /* 0x040fe20003fa4270 */
[----:B------:R-:W-:Y:S01]  /*5aa0*/  @P0 STG.E desc[UR52][R4.64+0xa4], R47 ;  /* 0x0000a42f04000986 */ /* 0x000fe2000c101934 */
[----:B------:R-:W-:Y:S01]  /*5ab0*/  ISETP.GT.AND P0, PT, R18, 0x39, PT ;  /* 0x000000391200780c */ /* 0x000fe20003f04270 */
[----:B-1----:R-:W-:Y:S02]  /*5ac0*/  FMUL R7, R50, R88 ;  /* 0x0000005832077220 */ /* 0x002fe40000400000 */
[----:B------:R1:W-:Y:S01]  /*5ad0*/  @P4 STG.E desc[UR52][R2.64+0xc0], R9 ;  /* 0x0000c00902004986 */ /* 0x0003e2000c101934 */
[----:B------:R-:W-:-:S03]  /*5ae0*/  ISETP.GT.AND P4, PT, R0, RZ, P5 ;  /* 0x000000ff0000720c */ /* 0x000fc60002f84270 */
[----:B------:R-:W-:Y:S01]  /*5af0*/  @P3 STG.E desc[UR52][R2.64+0xc4], R49 ;  /* 0x0000c43102003986 */ /* 0x000fe2000c101934 */
[----:B------:R-:W-:Y:S01]  /*5b00*/  ISETP.GT.AND P3, PT, R0, RZ, P0 ;  /* 0x000000ff0000720c */ /* 0x000fe20000764270 */
[----:B0-----:R-:W-:Y:S01]  /*5b10*/  FMUL R11, R54, R88 ;  /* 0x00000058360b7220 */ /* 0x001fe20000400000 */
[----:B------:R-:W-:Y:S01]  /*5b20*/  ISETP.GT.AND P0, PT, R0, 0x8, P0 ;  /* 0x000000080000780c */ /* 0x000fe20000704270 */
[----:B------:R0:W-:Y:S01]  /*5b30*/  @P1 STG.E desc[UR52][R4.64+0xc0], R7 ;  /* 0x0000c00704001986 */ /* 0x0001e2000c101934 */
[----:B------:R-:W-:-:S03]  /*5b40*/  ISETP.GT.AND P1, PT, R18, 0x40, PT ;  /* 0x000000401200780c */ /* 0x000fc60003f24270 */
[----:B------:R-:W-:Y:S01]  /*5b50*/  @P2 STG.E desc[UR52][R4.64+0xc4], R51 ;  /* 0x0000c43304002986 */ /* 0x000fe2000c101934 */
[-C--:B-1----:R-:W-:Y:S01]  /*5b60*/  FMUL R9, R52, R88.reuse ;  /* 0x0000005834097220 */ /* 0x082fe20000400000 */
[----:B------:R-:W-:Y:S02]  /*5b70*/  ISETP.GT.AND P2, PT, R0, 0x8, P5 ;  /* 0x000000080000780c */ /* 0x000fe40002f44270 */
[----:B------:R-:W-:Y:S02]  /*5b80*/  ISETP.GT.AND P5, PT, R18, 0x41, PT ;  /* 0x000000411200780c */ /* 0x000fe40003fa4270 */
        /* <DEDUP_REMOVED lines=35> */
[-C--:B-1----:R-:W-:Y:S02]  /*5dc0*/  FMUL R7, R66, R88.reuse ;  /* 0x0000005842077220 */ /* 0x082fe40000400000 */
[----:B------:R1:W-:Y:S01]  /*5dd0*/  @P4 STG.E desc[UR52][R2.64+0x140], R9 ;  /* 0x0001400902004986 */ /* 0x0003e2000c101934 */
[C---:B------:R-:W-:Y:S02]  /*5de0*/  ISETP.GT.AND P4, PT, R0.reuse, RZ, P5 ;  /* 0x000000ff0000720c */ /* 0x040fe40002f84270 */
[C---:B------:R-:W-:Y:S01]  /*5df0*/  ISETP.GT.AND P5, PT, R0.reuse, 0x8, P5 ;  /* 0x000000080000780c */ /* 0x040fe20002fa4270 */
[----:B------:R-:W-:Y:S01]  /*5e00*/  @P3 STG.E desc[UR52][R2.64+0x144], R65 ;  /* 0x0001444102003986 */ /* 0x000fe2000c101934 */
[----:B------:R-:W-:Y:S01]  /*5e10*/  ISETP.GT.AND P3, PT, R0, RZ, P0 ;  /* 0x000000ff0000720c */ /* 0x000fe20000764270 */
[-C--:B0-----:R-:W-:Y:S01]  /*5e20*/  FMUL R11, R70, R88.reuse ;  /* 0x00000058460b7220 */ /* 0x081fe20000400000 */
[----:B------:R-:W-:Y:S01]  /*5e30*/  ISETP.GT.AND P0, PT, R0, 0x8, P0 ;  /* 0x000000080000780c */ /* 0x000fe20000704270 */
[----:B------:R0:W-:Y:S01]  /*5e40*/  @P1 STG.E desc[UR52][R4.64+0x140], R7 ;  /* 0x0001400704001986 */ /* 0x0001e2000c101934 */
[----:B------:R-:W-:Y:S01]  /*5e50*/  ISETP.GT.AND P1, PT, R18, 0x60, PT ;  /* 0x000000601200780c */ /* 0x000fe20003f24270 */
[----:B-1----:R-:W-:-:S02]  /*5e60*/  FMUL R9, R68, R88 ;  /* 0x0000005844097220 */ /* 0x002fc40000400000 */
[----:B------:R-:W-:Y:S01]  /*5e70*/  @P2 STG.E desc[UR52][R4.64+0x144], R67 ;  /* 0x0001444304002986 */ /* 0x000fe2000c101934 */
[----:B------:R-:W-:-:S03]  /*5e80*/  ISETP.GT.AND P2, PT, R0, RZ, P1 ;  /* 0x000000ff0000720c */ /* 0x000fc60000f44270 */
[----:B------:R1:W-:Y:S01]  /*5e90*/  @P4 STG.E desc[UR52][R2.64+0x160], R9 ;  /* 0x0001600902004986 */ /* 0x0003e2000c101934 */
[----:B------:R-:W-:Y:S01]  /*5ea0*/  ISETP.GT.AND P4, PT, R18, 0x61, PT ;  /* 0x000000611200780c */ /* 0x000fe20003f84270 */
[----:B0-----:R-:W-:Y:S02]  /*5eb0*/  FMUL R7, R72, R88 ;  /* 0x0000005848077220 */ /* 0x001fe40000400000 */
[----:B------:R-:W-:Y:S01]  /*5ec0*/  @P3 STG.E desc[UR52][R2.64+0x164], R69 ;  /* 0x0001644502003986 */ /* 0x000fe2000c101934 */
[----:B------:R-:W-:-:S03]  /*5ed0*/  ISETP.GT.AND P3, PT, R0, RZ, P4 ;  /* 0x000000ff0000720c */ /* 0x000fc60002764270 */
[----:B------:R0:W-:Y:S01]  /*5ee0*/  @P5 STG.E desc[UR52][R4.64+0x160], R11 ;  /* 0x0001600b04005986 */ /* 0x0001e2000c101934 */
[----:B------:R-:W-:-:S03]  /*5ef0*/  ISETP.GT.AND P5, PT, R0, 0x8, P4 ;  /* 0x000000080000780c */ /* 0x000fc600027a4270 */
[----:B------:R-:W-:Y:S01]  /*5f00*/  @P0 STG.E desc[UR52][R4.64+0x164], R71 ;  /* 0x0001644704000986 */ /* 0x000fe2000c101934 */
[----:B------:R-:W-:Y:S01]  /*5f10*/  ISETP.GT.AND P0, PT, R0, 0x8, P1 ;  /* 0x000000080000780c */ /* 0x000fe20000f04270 */
[-C--:B-1----:R-:W-:Y:S01]  /*5f20*/  FMUL R9, R74, R88.reuse ;  /* 0x000000584a097220 */ /* 0x082fe20000400000 */
[C---:B------:R-:W-:Y:S01]  /*5f30*/  ISETP.GT.AND P1, PT, R18.reuse, 0x68, PT ;  /* 0x000000681200780c */ /* 0x040fe20003f24270 */
[----:B------:R1:W-:Y:S01]  /*5f40*/  @P2 STG.E desc[UR52][R2.64+0x180], R7 ;  /* 0x0001800702002986 */ /* 0x0003e2000c101934 */
[----:B------:R-:W-:Y:S02]  /*5f50*/  ISETP.GT.AND P2, PT, R18, 0x69, PT ;  /* 0x000000691200780c */ /* 0x000fe40003f44270 */
[C---:B------:R-:W-:Y:S01]  /*5f60*/  ISETP.GT.AND P4, PT, R0.reuse, RZ, P1 ;  /* 0x000000ff0000720c */ /* 0x040fe20000f84270 */
[----:B------:R-:W-:Y:S01]  /*5f70*/  @P3 STG.E desc[UR52][R2.64+0x184], R73 ;  /* 0x0001844902003986 */ /* 0x000fe2000c101934 */
[----:B------:R-:W-:Y:S01]  /*5f80*/  ISETP.GT.AND P3, PT, R0, RZ, P2 ;  /* 0x000000ff0000720c */ /* 0x000fe20001764270 */
[----:B0-----:R-:W-:Y:S01]  /*5f90*/  FMUL R11, R80, R88 ;  /* 0x00000058500b7220 */ /* 0x001fe20000400000 */
[----:B------:R-:W-:-:S02]  /*5fa0*/  ISETP.GT.AND P1, PT, R0, 0x8, P1 ;  /* 0x000000080000780c */ /* 0x000fc40000f24270 */
[----:B------:R-:W-:Y:S01]  /*5fb0*/  ISETP.GT.AND P2, PT, R0, 0x8, P2 ;  /* 0x000000080000780c */ /* 0x000fe20001744270 */
[----:B------:R0:W-:Y:S01]  /*5fc0*/  @P0 STG.E desc[UR52][R4.64+0x180], R9 ;  /* 0x0001800904000986 */ /* 0x0001e2000c101934 */
[----:B------:R-:W-:Y:S01]  /*5fd0*/  ISETP.GT.AND P0, PT, R18, 0x70, PT ;  /* 0x000000701200780c */ /* 0x000fe20003f04270 */
[----:B-1----:R-:W-:Y:S02]  /*5fe0*/  FMUL R7, R76, R88 ;  /* 0x000000584c077220 */ /* 0x002fe40000400000 */
[----:B------:R-:W-:Y:S01]  /*5ff0*/  @P5 STG.E desc[UR52][R4.64+0x184], R75 ;  /* 0x0001844b04005986 */ /* 0x000fe2000c101934 */
[----:B------:R-:W-:Y:S02]  /*6000*/  ISETP.GT.AND P6, PT, R0, RZ, P0 ;  /* 0x000000ff0000720c */ /* 0x000fe400007c4270 */
[C---:B------:R-:W-:Y:S01]  /*6010*/  ISETP.GT.AND P5, PT, R18.reuse, 0x78, PT ;  /* 0x000000781200780c */ /* 0x040fe20003fa4270 */
[----:B------:R1:W-:Y:S01]  /*6020*/  @P4 STG.E desc[UR52][R2.64+0x1a0], R7 ;  /* 0x0001a00702004986 */ /* 0x0003e2000c101934 */
[----:B------:R-:W-:-:S02]  /*6030*/  ISETP.GT.AND P4, PT, R18, 0x79, PT ;  /* 0x000000791200780c */ /* 0x000fc40003f84270 */
[----:B------:R-:W-:Y:S01]  /*6040*/  ISETP.GT.AND P0, PT, R0, 0x8, P0 ;  /* 0x000000080000780c */ /* 0x000fe20000704270 */
[----:B0-----:R-:W-:Y:S01]  /*6050*/  FMUL R9, R78, R88 ;  /* 0x000000584e097220 */ /* 0x001fe20000400000 */
[----:B------:R-:W-:Y:S01]  /*6060*/  @P3 STG.E desc[UR52][R2.64+0x1a4], R77 ;  /* 0x0001a44d02003986 */ /* 0x000fe2000c101934 */
[----:B------:R-:W-:-:S03]  /*6070*/  ISETP.GT.AND P3, PT, R18, 0x71, PT ;  /* 0x000000711200780c */ /* 0x000fc60003f64270 */
[----:B------:R0:W-:Y:S01]  /*6080*/  @P1 STG.E desc[UR52][R4.64+0x1a0], R9 ;  /* 0x0001a00904001986 */ /* 0x0001e2000c101934 */
[C---:B------:R-:W-:Y:S02]  /*6090*/  ISETP.GT.AND P1, PT, R0.reuse, RZ, P3 ;  /* 0x000000ff0000720c */ /* 0x040fe40001f24270 */
[C---:B------:R-:W-:Y:S01]  /*60a0*/  ISETP.GT.AND P3, PT, R0.reuse, 0x8, P3 ;  /* 0x000000080000780c */ /* 0x040fe20001f64270 */
[----:B------:R-:W-:Y:S01]  /*60b0*/  @P2 STG.E desc[UR52][R4.64+0x1a4], R79 ;  /* 0x0001a44f04002986 */ /* 0x000fe2000c101934 */
[----:B------:R-:W-:Y:S01]  /*60c0*/  ISETP.GT.AND P2, PT, R0, RZ, P5 ;  /* 0x000000ff0000720c */ /* 0x000fe20002f44270 */
[-C--:B-1----:R-:W-:Y:S01]  /*60d0*/  FMUL R7, R82, R88.reuse ;  /* 0x0000005852077220 */ /* 0x082fe20000400000 */
[C---:B------:R-:W-:Y:S01]  /*60e0*/  ISETP.GT.AND P5, PT, R0.reuse, 0x8, P5 ;  /* 0x000000080000780c */ /* 0x040fe20002fa4270 */
[----:B------:R1:W-:Y:S01]  /*60f0*/  @P6 STG.E desc[UR52][R2.64+0x1c0], R11 ;  /* 0x0001c00b02006986 */ /* 0x0003e2000c101934 */
[C---:B------:R-:W-:Y:S02]  /*6100*/  ISETP.GT.AND P6, PT, R0.reuse, RZ, P4 ;  /* 0x000000ff0000720c */ /* 0x040fe400027c4270 */
[----:B------:R-:W-:Y:S01]  /*6110*/  ISETP.GT.AND P4, PT, R0, 0x8, P4 ;  /* 0x000000080000780c */ /* 0x000fe20002784270 */
[----:B0-----:R-:W-:-:S02]  /*6120*/  FMUL R9, R84, R88 ;  /* 0x0000005854097220 */ /* 0x001fc40000400000 */
[----:B------:R-:W-:Y:S04]  /*6130*/  @P1 STG.E desc[UR52][R2.64+0x1c4], R81 ;  /* 0x0001c45102001986 */ /* 0x000fe8000c101934 */
[----:B------:R-:W-:Y:S01]  /*6140*/  @P0 STG.E desc[UR52][R4.64+0x1c0], R7 ;  /* 0x0001c00704000986 */ /* 0x000fe2000c101934 */
[----:B-1----:R-:W-:-:S03]  /*6150*/  FMUL R11, R86, R88 ;  /* 0x00000058560b7220 */ /* 0x002fc60000400000 */
[----:B------:R-:W-:Y:S04]  /*6160*/  @P3 STG.E desc[UR52][R4.64+0x1c4], R83 ;  /* 0x0001c45304003986 */ /* 0x000fe8000c101934 */
[----:B------:R-:W-:Y:S04]  /*6170*/  @P2 STG.E desc[UR52][R2.64+0x1e0], R9 ;  /* 0x0001e00902002986 */ /* 0x000fe8000c101934 */
[----:B------:R0:W-:Y:S02]  /*6180*/  @P6 STG.E desc[UR52][R2.64+0x1e4], R85 ;  /* 0x0001e45502006986 */ /* 0x0001e4000c101934 */
[----:B0-----:R-:W-:-:S02]  /*6190*/  @P5 IMAD.MOV.U32 R2, RZ, RZ, R4 ;  /* 0x000000ffff025224 */ /* 0x001fc400078e0004 */
[----:B------:R-:W-:-:S05]  /*61a0*/  @P5 IMAD.MOV.U32 R3, RZ, RZ, R5 ;  /* 0x000000ffff035224 */ /* 0x000fca00078e0005 */
[----:B------:R0:W-:Y:S04]  /*61b0*/  @P5 STG.E desc[UR52][R2.64+0x1e0], R11 ;  /* 0x0001e00b02005986 */ /* 0x0001e8000c101934 */
[----:B------:R0:W-:Y:S02]  /*61c0*/  @P4 STG.E desc[UR52][R4.64+0x1e4], R87 ;  /* 0x0001e45704004986 */ /* 0x0001e4000c101934 */
.L_x_161:
[----:B------:R-:W-:Y:S05]  /*61d0*/  BSYNC B0 ;  /* 0x0000000000007941 */ /* 0x000fea0003800000 */
.L_x_35:
[----:B0-----:R-:W-:Y:S01]  /*61e0*/  IMAD.U32 R2, RZ, RZ, UR54 ;  /* 0x00000036ff027e24 */ /* 0x001fe2000f8e00ff */
[----:B------:R-:W-:Y:S01]  /*61f0*/  ULDC.64 UR4, c[0x0][0x650] ;  /* 0x0001940000047ab9 */ /* 0x000fe20000000a00 */
[----:B------:R-:W-:Y:S01]  /*6200*/  IMAD.U32 R3, RZ, RZ, UR55 ;  /* 0x00000037ff037e24 */ /* 0x000fe2000f8e00ff */
[----:B------:R0:W-:Y:S01]  /*6210*/  SYNCS.ARRIVE.TRANS64.A1T0 RZ, [R98+UR50], RZ ;  /* 0x000000ff62ff79a7 */ /* 0x0001e20008100032 */
[----:B------:R-:W-:Y:S01]  /*6220*/  PRMT R0, RZ, 0x7610, R0 ;  /* 0x00007610ff007816 */ /* 0x000fe20000000000 */
[----:B------:R-:W-:Y:S01]  /*6230*/  IMAD.MOV.U32 R18, RZ, RZ, -0x1 ;  /* 0xffffffffff127424 */ /* 0x000fe200078e00ff */
[----:B------:R-:W-:Y:S01]  /*6240*/  LEA R16, P0, R2, R16, 0x1 ;  /* 0x0000001002107211 */ /* 0x000fe200078008ff */
[----:B------:R-:W-:Y:S02]  /*6250*/  IMAD.MOV.U32 R2, RZ, RZ, -0x1 ;  /* 0xffffffffff027424 */ /* 0x000fe400078e00ff */
[----:B------:R-:W-:Y:S01]  /*6260*/  IMAD.MOV.U32 R19, RZ, RZ, -0x1 ;  /* 0xffffffffff137424 */ /* 0x000fe200078e00ff */
[----:B------:R-:W-:-:S02]  /*6270*/  IADD3.X R17, R17, UR36, RZ, P0, !PT ;  /* 0x0000002411117c10 */ /* 0x000fc400087fe4ff */
[----:B------:R-:W-:-:S04]  /*6280*/  ISETP.GE.U32.AND P0, PT, R16, UR4, PT ;  /* 0x0000000410007c0c */ /* 0x000fc8000bf06070 */
[----:B------:R-:W-:-:S13]  /*6290*/  ISETP.GE.U32.AND.EX P0, PT, R17, UR5, PT, P0 ;  /* 0x0000000511007c0c */ /* 0x000fda000bf06100 */
[----:B0-----:R-:W-:Y:S05]  /*62a0*/  @P0 BRA `(.L_x_162) ;  /* 0x0000000400700947 */ /* 0x001fea0003800000 */
[----:B------:R-:W0:Y:S01]  /*62b0*/  S2UR UR7, SR_CTAID.X ;  /* 0x00000000000779c3 */ /* 0x000e220000002500 */
[----:B------:R-:W-:Y:S01]  /*62c0*/  ULDC.64 UR4, c[0x0][0x628] ;  /* 0x00018a0000047ab9 */ /* 0x000fe20000000a00 */
[----:B------:R-:W-:Y:S01]  /*62d0*/  ULDC UR6, c[0x0][0x150] ;  /* 0x0000540000067ab9 */ /* 0x000fe20000000800 */
[----:B------:R-:W-:Y:S01]  /*62e0*/  ISETP.NE.U32.AND P0, PT, RZ, UR4, PT ;  /* 0x00000004ff007c0c */ /* 0x000fe2000bf05070 */
[----:B------:R-:W-:Y:S01]  /*62f0*/  ULDC UR15, c[0x0][0x630] ;  /* 0x00018c00000f7ab9 */ /* 0x000fe20000000800 */
[C---:B------:R-:W-:Y:S02]  /*6300*/  R2UR UR17, R16.reuse ;  /* 0x00000000101172ca */ /* 0x040fe400000e0000 */
[----:B------:R-:W-:Y:S01]  /*6310*/  ISETP.NE.AND.EX P0, PT, RZ, UR5, PT, P0 ;  /* 0x00000005ff007c0c */ /* 0x000fe2000bf05300 */
[----:B------:R-:W1:Y:S01]  /*6320*/  S2UR UR16, SR_CTAID.Y ;  /* 0x00000000001079c3 */ /* 0x000e620000002600 */
[----:B------:R-:W-:Y:S02]  /*6330*/  R2UR UR12, R16 ;  /* 0x00000000100c72ca */ /* 0x000fe400000e0000 */
[----:B------:R-:W-:-:S02]  /*6340*/  R2UR UR13, R17 ;  /* 0x00000000110d72ca */ /* 0x000fc400000e0000 */
[----:B0-----:R-:W-:-:S05]  /*6350*/  I2FP.F32.U32 R0, UR7 ;  /* 0x0000000700007c45 */ /* 0x001fca0008201000 */
[----:B------:R-:W-:Y:S01]  /*6360*/  FMUL R0, R0, UR6 ;  /* 0x0000000600007c20 */ /* 0x000fe20008400000 */
[----:B------:R-:W-:Y:S01]  /*6370*/  ULDC UR6, c[0x0][0x154] ;  /* 0x0000550000067ab9 */ /* 0x000fe20000000800 */
[----:B-1----:R-:W-:-:S04]  /*6380*/  I2FP.F32.U32 R2, UR16 ;  /* 0x0000001000027c45 */ /* 0x002fc80008201000 */
[----:B------:R-:W0:Y:S01]  /*6390*/  F2I.U32.TRUNC.NTZ R0, R0 ;  /* 0x0000000000007305 */ /* 0x000e22000020f000 */
[----:B------:R-:W-:Y:S01]  /*63a0*/  FMUL R2, R2, UR6 ;  /* 0x0000000602027c20 */ /* 0x000fe20008400000 */
[----:B------:R-:W-:Y:S06]  /*63b0*/  @!P0 BRA `(.L_x_163) ;  /* 0x0000000000308947 */ /* 0x000fec0003800000 */
        /* <DEDUP_REMOVED lines=12> */
.L_x_163:
[----:B------:R-:W-:Y:S01]  /*6480*/  USHF.R.U64 UR6, UR12, UR15, UR13 ;  /* 0x0000000f0c067299 */ /* 0x000fe2000800120d */
[----:B------:R-:W-:Y:S01]  /*6490*/  R2UR UR5, R17 ;  /* 0x00000000110572ca */ /* 0x000fe200000e0000 */
[----:B------:R-:W-:Y:S01]  /*64a0*/  USHF.R.U32.HI UR4, URZ, UR15, UR13 ;  /* 0x0000000f3f047299 */ /* 0x000fe2000801160d */
[----:B------:R-:W1:Y:S01]  /*64b0*/  F2I.U32.TRUNC.NTZ R2, R2 ;  /* 0x0000000200027305 */ /* 0x000e62000020f000 */
[----:B------:R-:W-:Y:S01]  /*64c0*/  UIADD3 UR9, UP0, URZ, -UR6, URZ ;  /* 0x800000063f097290 */ /* 0x000fe2000ff1e03f */
[----:B------:R-:W-:Y:S01]  /*64d0*/  ULDC.64 UR10, c[0x0][0x620] ;  /* 0x00018800000a7ab9 */ /* 0x000fe20000000a00 */
[----:B------:R-:W-:Y:S02]  /*64e0*/  ULDC UR14, c[0x0][0x608] ;  /* 0x00018200000e7ab9 */ /* 0x000fe40000000800 */
[----:B------:R-:W-:Y:S01]  /*64f0*/  UIADD3.X UR4, URZ, ~UR4, URZ, UP0, !UPT ;  /* 0x800000043f047290 */ /* 0x000fe200087fe43f */
[----:B------:R-:W-:Y:S01]  /*6500*/  ULDC UR15, c[0x0][0x658] ;  /* 0x00019600000f7ab9 */ /* 0x000fe20000000800 */
[----:B------:R-:W-:-:S02]  /*6510*/  ULDC UR12, c[0x0][0x144] ;  /* 0x00005100000c7ab9 */ /* 0x000fc40000000800 */
[----:B------:R-:W-:Y:S01]  /*6520*/  UIMAD UR8, UR4, UR10, URZ ;  /* 0x0000000a040872a4 */ /* 0x000fe2000f8e023f */
[----:B------:R-:W-:Y:S02]  /*6530*/  ULDC UR22, c[0x0][0x148] ;  /* 0x0000520000167ab9 */ /* 0x000fe40000000800 */
[----:B------:R-:W-:Y:S01]  /*6540*/  UMOV UR4, UR17 ;  /* 0x0000001100047c82 */ /* 0x000fe20008000000 */
[----:B------:R-:W-:Y:S02]  /*6550*/  UIMAD UR8, UR9, UR11, UR8 ;  /* 0x0000000b090872a4 */ /* 0x000fe4000f8e0208 */
[----:B------:R-:W-:Y:S01]  /*6560*/  UIMAD.WIDE.U32 UR4, UR9, UR10, UR4 ;  /* 0x0000000a090472a5 */ /* 0x000fe2000f8e0004 */
[----:B0-----:R-:W-:Y:S01]  /*6570*/  R2UR UR9, R0 ;  /* 0x00000000000972ca */ /* 0x001fe200000e0000 */
[----:B------:R-:W-:Y:S01]  /*6580*/  ULDC UR20, c[0x0][0x648] ;  /* 0x0001920000147ab9 */ /* 0x000fe20000000800 */
[----:B-1----:R-:W-:Y:S01]  /*6590*/  R2UR UR13, R2 ;  /* 0x00000000020d72ca */ /* 0x002fe200000e0000 */
[----:B------:R-:W-:Y:S01]  /*65a0*/  UIADD3 UR8, UR5, UR8, URZ ;  /* 0x0000000805087290 */ /* 0x000fe2000fffe03f */
[----:B------:R-:W-:-:S02]  /*65b0*/  ULDC UR21, c[0x0][0x638] ;  /* 0x00018e0000157ab9 */ /* 0x000fc40000000800 */
[----:B------:R-:W-:Y:S02]  /*65c0*/  ULDC UR5, c[0x0][0x618] ;  /* 0x0001860000057ab9 */ /* 0x000fe40000000800 */
[----:B------:R-:W-:Y:S02]  /*65d0*/  USHF.R.U64 UR10, UR4, UR5, UR8 ;  /* 0x00000005040a7299 */ /* 0x000fe40008001208 */
[----:B------:R-:W-:-:S03]  /*65e0*/  USHF.R.U32.HI UR8, URZ, UR5, UR8 ;  /* 0x000000053f087299 */ /* 0x000fc60008011608 */
[----:B------:R-:W-:Y:S01]  /*65f0*/  ULDC.64 UR4, c[0x0][0x640] ;  /* 0x0001900000047ab9 */ /* 0x000fe20000000a00 */
[----:B------:R-:W-:Y:S01]  /*6600*/  USHF.R.U64 UR11, UR10, UR14, UR8 ;  /* 0x0000000e0a0b7299 */ /* 0x000fe20008001208 */
[----:B------:R-:W-:Y:S01]  /*6610*/  ISETP.NE.U32.AND P0, PT, RZ, UR4, PT ;  /* 0x00000004ff007c0c */ /* 0x000fe2000bf05070 */
[----:B------:R-:W-:Y:S02]  /*6620*/  USHF.R.U32.HI UR8, URZ, UR14, UR8 ;  /* 0x0000000e3f087299 */ /* 0x000fe40008011608 */
[----:B------:R-:W-:Y:S01]  /*6630*/  UIADD3 UR9, -UR9, URZ, URZ ;  /* 0x0000003f09097290 */ /* 0x000fe2000fffe13f */
[----:B------:R-:W-:Y:S01]  /*6640*/  ISETP.NE.AND.EX P0, PT, RZ, UR5, PT, P0 ;  /* 0x00000005ff007c0c */ /* 0x000fe2000bf05300 */
[----:B------:R-:W-:Y:S02]  /*6650*/  USHF.R.U64 UR17, UR11, UR15, UR8 ;  /* 0x0000000f0b117299 */ /* 0x000fe40008001208 */
[----:B------:R-:W-:Y:S02]  /*6660*/  UIADD3 UR18, -UR13, URZ, URZ ;  /* 0x0000003f0d127290 */ /* 0x000fe4000fffe13f */
[----:B------:R-:W-:-:S02]  /*6670*/  USHF.R.U32.HI UR15, URZ, UR15, UR8 ;  /* 0x0000000f3f0f7299 */ /* 0x000fc40008011608 */
[----:B------:R-:W-:Y:S01]  /*6680*/  UIMAD UR19, UR12, UR9, UR7 ;  /* 0x000000090c1372a4 */ /* 0x000fe2000f8e0207 */
[----:B------:R-:W-:-:S05]  /*6690*/  UMOV UR14, UR17 ;  /* 0x00000011000e7c82 */ /* 0x000fca0008000000 */
[----:B------:R-:W-:Y:S06]  /*66a0*/  @!P0 BRA `(.L_x_164) ;  /* 0x0000000000288947 */ /* 0x000fec0003800000 */
        /* <DEDUP_REMOVED lines=10> */
.L_x_164:
[----:B------:R-:W-:Y:S01]  /*6750*/  UISETP.NE.AND UP0, UPT, UR45, URZ, UPT ;  /* 0x0000003f2d00728c */ /* 0x000fe2000bf05270 */
[----:B------:R-:W-:Y:S01]  /*6760*/  IMAD.MOV.U32 R0, RZ, RZ, 0x1 ;  /* 0x00000001ff007424 */ /* 0x000fe200078e00ff */
[----:B------:R-:W-:Y:S01]  /*6770*/  USHF.R.U64 UR5, UR14, UR20, UR15 ;  /* 0x000000140e057299 */ /* 0x000fe2000800120f */
[----:B------:R-:W-:Y:S01]  /*6780*/  IMAD.U32 R19, RZ, RZ, UR6 ;  /* 0x00000006ff137e24 */ /* 0x000fe2000f8e00ff */
[----:B------:R-:W-:Y:S02]  /*6790*/  ULOP3.LUT UR4, UR11, UR47, URZ, 0xc0, !UPT ;  /* 0x0000002f0b047292 */ /* 0x000fe4000f8ec03f */
[----:B------:R-:W-:Y:S02]  /*67a0*/  UIADD3 UR7, -UR5, URZ, URZ ;  /* 0x0000003f05077290 */ /* 0x000fe4000fffe13f */
[----:B------:R-:W-:Y:S02]  /*67b0*/  UIMAD UR4, UR43, UR5, UR4 ;  /* 0x000000052b0472a4 */ /* 0x000fe4000f8e0204 */
[----:B------:R-:W-:-:S02]  /*67c0*/  ULOP3.LUT UR10, UR10, UR42, URZ, 0xc0, !UPT ;  /* 0x0000002a0a0a7292 */ /* 0x000fc4000f8ec03f */
[----:B------:R-:W-:Y:S02]  /*67d0*/  @UP0 UIMAD UR19, UR22, UR18, UR16 ;  /* 0x00000012161302a4 */ /* 0x000fe4000f8e0210 */
[----:B------:R-:W-:Y:S01]  /*67e0*/  UIMAD UR5, UR7, UR21, UR17 ;  /* 0x00000015070572a4 */ /* 0x000fe2000f8e0211 */
[----:B------:R-:W-:Y:S02]  /*67f0*/  ULDC UR8, c[0x0][0x600] ;  /* 0x0001800000087ab9 */ /* 0x000fe40000000800 */
[----:B------:R-:W-:Y:S01]  /*6800*/  ULDC UR7, c[0x0][0x610] ;  /* 0x0001840000077ab9 */ /* 0x000fe20000000800 */
[----:B------:R-:W-:Y:S02]  /*6810*/  UIMAD UR5, UR5, UR8, UR10 ;  /* 0x00000008050572a4 */ /* 0x000fe4000f8e020a */
[----:B------:R-:W-:-:S04]  /*6820*/  UIMAD UR4, UR4, UR7, UR19 ;  /* 0x00000007040472a4 */ /* 0x000fc8000f8e0213 */
[----:B------:R-:W-:Y:S02]  /*6830*/  USEL UR7, UR5, UR4, !UP0 ;  /* 0x0000000405077287 */ /* 0x000fe4000c000000 */
[----:B------:R-:W-:-:S04]  /*6840*/  USEL UR4, UR4, UR5, !UP0 ;  /* 0x0000000504047287 */ /* 0x000fc8000c000000 */
[----:B------:R-:W-:Y:S02]  /*6850*/  IMAD.U32 R2, RZ, RZ, UR7 ;  /* 0x00000007ff027e24 */ /* 0x000fe4000f8e00ff */
[----:B------:R-:W-:-:S07]  /*6860*/  IMAD.U32 R18, RZ, RZ, UR4 ;  /* 0x00000004ff127e24 */ /* 0x000fce000f8e00ff */
.L_x_162:
[----:B------:R-:W-:Y:S01]  /*6870*/  ULEA UR5, UR38, UR44, 0x1 ;  /* 0x0000002c26057291 */ /* 0x000fe2000f8e083f */
[----:B------:R-:W-:Y:S01]  /*6880*/  LOP3.LUT P0, RZ, R0, 0xff, RZ, 0xc0, !PT ;  /* 0x000000ff00ff7812 */ /* 0x000fe2000780c0ff */
[----:B------:R-:W-:Y:S01]  /*6890*/  ULOP3.LUT UR44, UR44, 0x1, URZ, 0xc0, !UPT ;  /* 0x000000012c2c7892 */ /* 0x000fe2000f8ec03f */
[----:B------:R-:W-:Y:S01]  /*68a0*/  LOP3.LUT R100, R100, 0x1, RZ, 0x3c, !PT ;  /* 0x0000000164647812 */ /* 0x000fe200078e3cff */
[----:B------:R-:W-:Y:S02]  /*68b0*/  USHF.R.U32.HI UR4, URZ, 0x1, UR5 ;  /* 0x000000013f047899 */ /* 0x000fe40008011605 */
[----:B------:R-:W-:Y:S02]  /*68c0*/  UISETP.GT.U32.AND UP0, UPT, UR5, 0x1, UPT ;  /* 0x000000010500788c */ /* 0x000fe4000bf04070 */
[----:B------:R-:W-:Y:S02]  /*68d0*/  ULOP3.LUT UR4, UR4, 0x1, URZ, 0xc0, !UPT ;  /* 0x0000000104047892 */ /* 0x000fe4000f8ec03f */
[----:B------:R-:W-:-:S02]  /*68e0*/  UISETP.LT.U32.AND UP0, UPT, UR41, 0xff, UP0 ;  /* 0x000000ff2900788c */ /* 0x000fc40008701070 */
[----:B------:R-:W-:Y:S02]  /*68f0*/  UISETP.NE.U32.AND UP1, UPT, UR4, 0x1, UPT ;  /* 0x000000010400788c */ /* 0x000fe4000bf25070 */
[----:B------:R-:W-:Y:S02]  /*6900*/  USEL UR5, URZ, 0x1, !UP0 ;  /* 0x000000013f057887 */ /* 0x000fe4000c000000 */
[----:B------:R-:W-:-:S04]  /*6910*/  UISETP.GT.U32.AND UP1, UPT, UR41, 0xfe, !UP1 ;  /* 0x000000fe2900788c */ /* 0x000fc8000cf24070 */
[----:B------:R-:W-:-:S04]  /*6920*/  USEL UR4, URZ, 0x1, !UP1 ;  /* 0x000000013f047887 */ /* 0x000fc8000c800000 */
[----:B------:R-:W-:Y:S01]  /*6930*/  ULOP3.LUT UR48, UR4, UR48, UR5, 0x96, !UPT ;  /* 0x0000003004307292 */ /* 0x000fe2000f8e9605 */
[----:B------:R-:W-:Y:S11]  /*6940*/  @P0 BRA `(.L_x_165) ;  /* 0xffffffac00b80947 */ /* 0x000ff6000383ffff */
[----:B------:R-:W-:Y:S05]  /*6950*/  EXIT ;  /* 0x000000000000794d */ /* 0x000fea0003800000 */
.L_x_16:
[----:B------:R-:W-:-:S08]  /*6960*/  ISETP.NE.AND P0, PT, RZ, UR6, PT ;  /* 0x00000006ff007c0c */ /* 0x000fd0000bf05270 */
[----:B------:R-:W0:-:S00]  /*6970*/  USETMAXREG.DEALLOC.CTAPOOL 0x28 ;  /* 0x00000028000079c8 */ /* 0x000e0000080e0500 */
[----:B------:R-:W-:Y:S05]  /*6980*/  @P0 EXIT ;  /* 0x000000000000094d */ /* 0x000fea0003800000 */
[----:B0-----:R-:W-:Y:S01]  /*6990*/  LOP3.LUT P0, RZ, R0, 0xff, RZ, 0xc0, !PT ;  /* 0x000000ff00ff7812 */ /* 0x001fe2000780c0ff */
[----:B------:R-:W-:Y:S02]  /*69a0*/  IMAD.MOV.U32 R0, RZ, RZ, 0x1 ;  /* 0x00000001ff007424 */ /* 0x000fe400078e00ff */
[----:B------:R-:W-:-:S10]  /*69b0*/  IMAD.MOV.U32 R8, RZ, RZ, RZ ;  /* 0x000000ffff087224 */ /* 0x000fd400078e00ff */
[----:B------:R-:W-:Y:S05]  /*69c0*/  @!P0 BRA `(.L_x_166) ;  /* 0x0000000c00b88947 */ /* 0x000fea0003800000 */
[----:B------:R-:W0:Y:S01]  /*69d0*/  S2R R9, SR_CgaCtaId ;  /* 0x0000000000097919 */ /* 0x000e220000008800 */
[----:B------:R-:W-:Y:S01]  /*69e0*/  LOP3.LUT P0, RZ, R3, 0x1f, RZ, 0xc0, !PT ;  /* 0x0000001f03ff7812 */ /* 0x000fe2000780c0ff */
[----:B------:R-:W-:Y:S01]  /*69f0*/  ULDC UR21, c[0x0][0x658] ;  /* 0x0001960000157ab9 */ /* 0x000fe20000000800 */
[----:B------:R-:W-:Y:S01]  /*6a00*/  UMOV UR4, 0xffffffff ;  /* 0xffffffff00047882 */ /* 0x000fe20000000000 */
[----:B------:R-:W-:Y:S01]  /*6a10*/  BSSY B0, `(.L_x_166) ;  /* 0x00000e9000007945 */ /* 0x000fe20003800000 */
[----:B------:R-:W-:Y:S01]  /*6a20*/  USHF.L.U32 UR4, UR4, UR21, URZ ;  /* 0x0000001504047299 */ /* 0x000fe2000800063f */
[C---:B------:R-:W-:Y:S01]  /*6a30*/  ISETP.NE.AND P3, PT, R4.reuse, RZ, PT ;  /* 0x000000ff0400720c */ /* 0x040fe20003f65270 */
[----:B------:R-:W-:Y:S01]  /*6a40*/  IMAD.MOV.U32 R10, RZ, RZ, 0x1 ;  /* 0x00000001ff0a7424 */ /* 0x000fe200078e00ff */
[----:B------:R-:W-:Y:S01]  /*6a50*/  ISETP.NE.OR P0, PT, R4, RZ, !P0 ;  /* 0x000000ff0400720c */ /* 0x000fe20004705670 */
[----:B------:R-:W-:Y:S01]  /*6a60*/  IMAD.MOV.U32 R0, RZ, RZ, 0x1 ;  /* 0x00000001ff007424 */ /* 0x000fe200078e00ff */
[----:B------:R-:W-:Y:S01]  /*6a70*/  ULDC UR13, c[0x0][0x600] ;  /* 0x00018000000d7ab9 */ /* 0x000fe20000000800 */
[----:B------:R-:W-:Y:S01]  /*6a80*/  IMAD.MOV.U32 R8, RZ, RZ, RZ ;  /* 0x000000ffff087224 */ /* 0x000fe200078e00ff */
[----:B------:R-:W-:Y:S01]  /*6a90*/  UMOV UR5, 0x1 ;  /* 0x0000000100057882 */ /* 0x000fe20000000000 */
[----:B------:R-:W-:-:S02]  /*6aa0*/  UIADD3 UR29, UR38, 0x1, URZ ;  /* 0x00000001261d7890 */ /* 0x000fc4000fffe03f */
[----:B------:R-:W-:Y:S02]  /*6ab0*/  ULOP3.LUT UR30, UR39, 0x2, URZ, 0xfc, !UPT ;  /* 0x00000002271e7892 */ /* 0x000fe4000f8efc3f */
[----:B------:R-:W-:Y:S02]  /*6ac0*/  UIADD3 UR13, UR13, -0x1, URZ ;  /* 0xffffffff0d0d7890 */ /* 0x000fe4000fffe03f */
[----:B------:R-:W-:Y:S02]  /*6ad0*/  USHF.L.U32 UR21, UR5, UR21, URZ ;  /* 0x0000001505157299 */ /* 0x000fe4000800063f */
[----:B------:R-:W-:Y:S01]  /*6ae0*/  ULOP3.LUT UR22, URZ, UR4, URZ, 0x33, !UPT ;  /* 0x000000043f167292 */ /* 0x000fe2000f8e333f */
[----:B------:R-:W-:Y:S01]  /*6af0*/  ULDC.64 UR14, c[0x0][0x198] ;  /* 0x00006600000e7ab9 */ /* 0x000fe20000000a00 */
[C---:B0-----:R-:W-:Y:S02]  /*6b00*/  IMAD.SHL.U32 R11, R9.reuse, 0x10, RZ ;  /* 0x00000010090b7824 */ /* 0x041fe400078e00ff */
[----:B------:R-:W-:-:S03]  /*6b10*/  IMAD.SHL.U32 R9, R9, 0x200, RZ ;  /* 0x0000020009097824 */ /* 0x000fc600078e00ff */
[----:B------:R-:W-:Y:S02]  /*6b20*/  LOP3.LUT R11, R11, 0x70, RZ, 0xc0, !PT ;  /* 0x000000700b0b7812 */ /* 0x000fe400078ec0ff */
[----:B------:R-:W-:-:S07]  /*6b30*/  LOP3.LUT R9, R9, 0xe00, RZ, 0xc0, !PT ;  /* 0x00000e0009097812 */ /* 0x000fce00078ec0ff */
.L_x_178:
[----:B------:R-:W-:-:S03]  /*6b40*/  UMOV UR4, 0xffffffff ;  /* 0xffffffff00047882 */ /* 0x000fc60000000000 */
[----:B------:R-:W-:Y:S05]  /*6b50*/  BRA.DIV UR4, `(.L_x_167) ;  /* 0x0000001204247947 */ /* 0x000fea000b800000 */
[----:B------:R-:W-:-:S13]  /*6b60*/  ELECT P6, URZ, PT ;  /* 0x00000000003f782f */ /* 0x000fda00038c0000 */
.L_x_189:
[----:B------:R-:W0:Y:S01]  /*6b70*/  LDC R3, c[0x0][0x28c] ;  /* 0x0000a300ff037b82 */ /* 0x000e220000000800 */
[----:B------:R-:W-:Y:S01]  /*6b80*/  BSSY B1, `(.L_x_168) ;  /* 0x000005c000017945 */ /* 0x000fe20003800000 */
[----:B0-----:R-:W-:-:S13]  /*6b90*/  ISETP.LT.OR P6, PT, R3, 0x1, !P6 ;  /* 0x000000010300780c */ /* 0x001fda00077c1670 */
[----:B------:R-:W-:Y:S05]  /*6ba0*/  @P6 BRA `(.L_x_169) ;  /* 0x0000000400646947 */ /* 0x000fea0003800000 */
[----:B------:R-:W-:Y:S02]  /*6bb0*/  IMAD R6, R2, 0x80, R11 ;  /* 0x0000008002067824 */ /* 0x000fe400078e020b */
[----:B------:R-:W-:Y:S02]  /*6bc0*/  IMAD.SHL.U32 R18, R18, 0x40, RZ ;  /* 0x0000004012127824 */ /* 0x000fe400078e00ff */
[----:B------:R-:W-:Y:S02]  /*6bd0*/  IMAD.MOV.U32 R13, RZ, RZ, RZ ;  /* 0x000000ffff0d7224 */ /* 0x000fe400078e00ff */
[----:B------:R-:W-:Y:S02]  /*6be0*/  IMAD.U32 R14, RZ, RZ, UR29 ;  /* 0x0000001dff0e7e24 */ /* 0x000fe4000f8e00ff */
[----:B------:R-:W-:Y:S02]  /*6bf0*/  IMAD.MOV.U32 R2, RZ, RZ, R0 ;  /* 0x000000ffff027224 */ /* 0x000fe400078e0000 */
[----:B------:R-:W-:-:S07]  /*6c00*/  IMAD.MOV.U32 R4, RZ, RZ, R8 ;  /* 0x000000ffff047224 */ /* 0x000fce00078e0008 */
.L_x_173:
[----:B------:R-:W0:Y:S01]  /*6c10*/  S2R R12, SR_CgaCtaId ;  /* 0x00000000000c7919 */ /* 0x000e220000008800 */
[----:B------:R-:W-:Y:S01]  /*6c20*/  MOV R3, 0x400 ;  /* 0x0000040000037802 */ /* 0x000fe20000000f00 */
[----:B------:R-:W1:Y:S03]  /*6c30*/  @!P3 LDC R5, c[0x0][0x500] ;  /* 0x00014000ff05bb82 */ /* 0x000e660000000800 */
[----:B0-----:R-:W-:Y:S02]  /*6c40*/  LEA R7, R12, R3, 0x18 ;  /* 0x000000030c077211 */ /* 0x001fe400078ec0ff */
[----:B------:R-:W-:-:S03]  /*6c50*/  SHF.L.U32 R3, R2, 0x1f, RZ ;  /* 0x0000001f02037819 */ /* 0x000fc600000006ff */
[----:B------:R-:W-:-:S04]  /*6c60*/  IMAD R12, R4, 0x8, R7 ;  /* 0x00000008040c7824 */ /* 0x000fc800078e0207 */
[----:B------:R-:W0:Y:S02]  /*6c70*/  SYNCS.PHASECHK.TRANS64.TRYWAIT P1, [R12+URZ+0x10], R3 ;  /* 0x000010030c0075a7 */ /* 0x000e24000802017f */
[----:B01----:R-:W-:Y:S05]  /*6c80*/  @!P1 BRA `(.L_x_170) ;  /* 0x0000000c00f89947 */ /* 0x003fea0003800000 */
.L_x_190:
[----:B------:R-:W-:Y:S01]  /*6c90*/  UPRMT UR4, UR30, 0x9910, URZ ;  /* 0x000099101e047896 */ /* 0x000fe2000800003f */
[----:B------:R1:W-:Y:S03]  /*6ca0*/  @!P3 SYNCS.ARRIVE.TRANS64 RZ, [R12+URZ], R5 ;  /* 0x000000050cffb9a7 */ /* 0x0003e6000800003f */
[----:B------:R-:W-:-:S06]  /*6cb0*/  UISETP.NE.AND UP0, UPT, UR4, 0x2, UPT ;  /* 0x000000020400788c */ /* 0x000fcc000bf05270 */
[----:B------:R-:W-:-:S13]  /*6cc0*/  PLOP3.LUT P1, PT, PT, PT, UP0, 0x80, 0x0 ;  /* 0x000000000000781c */ /* 0x000fda0003f2f008 */
[----:B-1----:R-:W-:Y:S05]  /*6cd0*/  @P1 BRA `(.L_x_171) ;  /* 0x0000000000041947 */ /* 0x002fea0003800000 */
[----:B------:R-:W-:Y:S01]  /*6ce0*/  BPT.TRAP 0x1 ;  /* 0x000000040000795c */ /* 0x000fe20000300000 */
.L_x_171:
[----:B------:R-:W-:Y:S05]  /*6cf0*/  @P0 BRA `(.L_x_172) ;  /* 0x0000000000040947 */ /* 0x000fea0003800000 */
[----:B------:R-:W-:Y:S01]  /*6d00*/  BPT.TRAP 0x1 ;  /* 0x000000040000795c */ /* 0x000fe20000300000 */
.L_x_172:
[C---:B------:R-:W-:Y:S01]  /*6d10*/  IMAD R5, R4.reuse, 0x8000, R7 ;  /* 0x0000800004057824 */ /* 0x040fe200078e0207 */
[----:B------:R-:W-:Y:S01]  /*6d20*/  R2UR UR10, R13 ;  /* 0x000000000d0a72ca */ /* 0x000fe200000e0000 */
[----:B0-----:R-:W-:Y:S01]  /*6d30*/  IMAD R3, R4, 0x4000, R9 ;  /* 0x0000400004037824 */ /* 0x001fe200078e0209 */
[----:B------:R-:W-:Y:S01]  /*6d40*/  R2UR UR9, R12 ;  /* 0x000000000c0972ca */ /* 0x000fe200000e0000 */
[----:B------:R-:W-:Y:S01]  /*6d50*/  UIADD3 UR46, UP0, UR14, 0xf0, URZ ;  /* 0x000000f00e2e7890 */ /* 0x000fe2000ff1e03f */
[----:B------:R-:W-:Y:S01]  /*6d60*/  R2UR UR40, R5 ;  /* 0x00000000052872ca */ /* 0x000fe200000e0000 */
[----:B------:R-:W-:Y:S01]  /*6d70*/  IMAD R3, R3, 0x4, R7 ;  /* 0x0000000403037824 */ /* 0x000fe200078e0207 */
[----:B------:R-:W-:Y:S01]  /*6d80*/  R2UR UR11, R18 ;  /* 0x00000000120b72ca */ /* 0x000fe200000e0000 */
[----:B------:R-:W-:Y:S01]  /*6d90*/  UIADD3.X UR47, URZ, UR15, URZ, UP0, !UPT ;  /* 0x0000000f3f2f7290 */ /* 0x000fe200087fe43f */
[----:B------:R-:W-:Y:S01]  /*6da0*/  R2UR UR12, R19 ;  /* 0x00000000130c72ca */ /* 0x000fe200000e0000 */
[----:B------:R-:W-:Y:S01]  /*6db0*/  VIADD R14, R14, 0xffffffff ;  /* 0xffffffff0e0e7836 */ /* 0x000fe20000000000 */
[----:B------:R-:W-:Y:S01]  /*6dc0*/  R2UR UR18, R3 ;  /* 0x00000000031272ca */ /* 0x000fe200000e0000 */
[----:B------:R-:W-:Y:S01]  /*6dd0*/  UIADD3 UR6, UP1, UR14, 0x1f0, URZ ;  /* 0x000001f00e067890 */ /* 0x000fe2000ff3e03f */
[----:B------:R-:W-:Y:S01]  /*6de0*/  R2UR UR35, R6 ;  /* 0x00000000062372ca */ /* 0x000fe200000e0000 */
[----:B------:R-:W-:Y:S01]  /*6df0*/  UIADD3 UR58, UR10, 0x20, URZ ;  /* 0x000000200a3a7890 */ /* 0x000fe2000fffe03f */
[----:B------:R-:W-:Y:S01]  /*6e00*/  ISETP.GT.AND P2, PT, R14, 0x1, PT ;  /* 0x000000010e00780c */ /* 0x000fe20003f44270 */
[----:B------:R-:W-:Y:S01]  /*6e10*/  UIADD3 UR50, UR10, 0x40, URZ ;  /* 0x000000400a327890 */ /* 0x000fe2000fffe03f */
[----:B------:R-:W-:Y:S01]  /*6e20*/  VIADD R4, R4, 0x1 ;  /* 0x0000000104047836 */ /* 0x000fe20000000000 */
[----:B------:R-:W-:Y:S01]  /*6e30*/  UIADD3 UR8, UR40, 0x100, URZ ;  /* 0x0000010028087890 */ /* 0x000fe2000fffe03f */
[----:B------:R-:W-:Y:S01]  /*6e40*/  VIADD R13, R13, 0x80 ;  /* 0x000000800d0d7836 */ /* 0x000fe20000000000 */
[----:B------:R-:W-:-:S02]  /*6e50*/  UIADD3 UR56, UR40, 0x2100, URZ ;  /* 0x0000210028387890 */ /* 0x000fc4000fffe03f */
[----:B------:R-:W-:Y:S01]  /*6e60*/  UIADD3 UR48, UR40, 0x4100, URZ ;  /* 0x0000410028307890 */ /* 0x000fe2000fffe03f */
[----:B------:R-:W-:Y:S01]  /*6e70*/  ISETP.NE.AND P1, PT, R4, 0x2, PT ;  /* 0x000000020400780c */ /* 0x000fe20003f25270 */
[----:B------:R-:W-:Y:S02]  /*6e80*/  UIADD3 UR42, UR10, 0x60, URZ ;  /* 0x000000600a2a7890 */ /* 0x000fe4000fffe03f */
[----:B------:R-:W-:Y:S01]  /*6e90*/  UIADD3 UR40, UR40, 0x6100, URZ ;  /* 0x0000610028287890 */ /* 0x000fe2000fffe03f */
[----:B------:R-:W-:Y:S01]  /*6ea0*/  SEL R3, RZ, 0x1, P1 ;  /* 0x00000001ff037807 */ /* 0x000fe20000800000 */
[----:B------:R-:W-:Y:S01]  /*6eb0*/  UMOV UR4, 0x0 ;  /* 0x0000000000047882 */ /* 0x000fe20000000000 */
[----:B------:R-:W-:Y:S01]  /*6ec0*/  UMOV UR5, 0x10000000 ;  /* 0x1000000000057882 */ /* 0x000fe20000000000 */
[----:B------:R-:W-:Y:S01]  /*6ed0*/  UIADD3.X UR7, URZ, UR15, URZ, UP1, !UPT ;  /* 0x0000000f3f077290 */ /* 0x000fe20008ffe43f */
[----:B------:R0:W-:Y:S01]  /*6ee0*/  UTMALDG.3D [UR8], [UR46], desc[UR4] ;  /* 0x000004082e0075b4 */ /* 0x0001e20008011000 */
[----:B------:R-:W-:Y:S01]  /*6ef0*/  UIADD3 UR32, UR18, 0x10100, URZ ;  /* 0x0001010012207890 */ /* 0x000fe2000fffe03f */
[----:B------:R-:W-:Y:S01]  /*6f00*/  LOP3.LUT R2, R2, R3, RZ, 0x3c, !PT ;  /* 0x0000000302027212 */ /* 0x000fe200078e3cff */
[----:B------:R-:W-:Y:S01]  /*6f10*/  UIADD3 UR24, UR18, 0x14100, URZ ;  /* 0x0001410012187890 */ /* 0x000fe2000fffe03f */
[----:B------:R-:W-:Y:S01]  /*6f20*/  SEL R4, R4, RZ, P1 ;  /* 0x000000ff04047207 */ /* 0x000fe20000800000 */
[----:B------:R-:W-:Y:S01]  /*6f30*/  UIADD3 UR16, UR18, 0x18100, URZ ;  /* 0x0001810012107890 */ /* 0x000fe2000fffe03f */
[----:B------:R-:W-:Y:S01]  /*6f40*/  UMOV UR57, UR9 ;  /* 0x0000000900397c82 */ /* 0x000fe20008000000 */
        /* <DEDUP_REMOVED lines=8> */
[----:B------:R1:W-:Y:S01]  /*6fd0*/  UTMALDG.3D [UR56], [UR46], desc[UR4] ;  /* 0x000004382e0075b4 */ /* 0x0003e20008011000 */
[----:B------:R-:W-:Y:S01]  /*6fe0*/  UMOV UR23, 0xff0000 ;  /* 0x00ff000000177882 */ /* 0x000fe20000000000 */
[----:B------:R-:W-:Y:S01]  /*6ff0*/  UMOV UR33, UR9 ;  /* 0x0000000900217c82 */ /* 0x000fe20008000000 */
[----:B------:R-:W-:Y:S01]  /*7000*/  UMOV UR34, UR10 ;  /* 0x0000000a00227c82 */ /* 0x000fe20008000000 */
[----:B------:R-:W-:Y:S01]  /*7010*/  UMOV UR36, UR12 ;  /* 0x0000000c00247c82 */ /* 0x000fe20008000000 */
[----:B------:R-:W-:Y:S01]  /*7020*/  UMOV UR25, UR9 ;  /* 0x0000000900197c82 */ /* 0x000fe20008000000 */
[----:B------:R-:W-:Y:S01]  /*7030*/  UMOV UR27, UR35 ;  /* 0x00000023001b7c82 */ /* 0x000fe20008000000 */
[----:B------:R-:W-:Y:S01]  /*7040*/  UMOV UR28, UR12 ;  /* 0x0000000c001c7c82 */ /* 0x000fe20008000000 */
[----:B0-----:R-:W-:Y:S01]  /*7050*/  UIADD3 UR8, UR18, 0x1c100, URZ ;  /* 0x0001c10012087890 */ /* 0x001fe2000fffe03f */
[----:B------:R1:W-:Y:S01]  /*7060*/  UTMALDG.3D [UR48], [UR46], desc[UR4] ;  /* 0x000004302e0075b4 */ /* 0x0003e20008011000 */
        /* <DEDUP_REMOVED lines=8> */
[----:B------:R1:W-:Y:S01]  /*70f0*/  UTMALDG.3D.MULTICAST [UR32], [UR6], UR23, desc[UR4] ;  /* 0x00000420060073b4 */ /* 0x0003e20008011817 */
[----:B------:R1:W-:Y:S01]  /*7100*/  UTMALDG.3D.MULTICAST [UR24], [UR6], UR23, desc[UR4] ;  /* 0x00000418060073b4 */ /* 0x0003e20008011817 */
[----:B------:R1:W-:Y:S01]  /*7110*/  UTMALDG.3D.MULTICAST [UR16], [UR6], UR23, desc[UR4] ;  /* 0x00000410060073b4 */ /* 0x0003e20008011817 */
[----:B------:R1:W-:Y:S02]  /*7120*/  UTMALDG.3D.MULTICAST [UR8], [UR6], UR23, desc[UR4] ;  /* 0x00000408060073b4 */ /* 0x0003e40008011817 */
[----:B-1----:R-:W-:Y:S05]  /*7130*/  @P2 BRA `(.L_x_173) ;  /* 0xfffffff800b42947 */ /* 0x002fea000383ffff */
.L_x_169:
[----:B------:R-:W-:Y:S05]  /*7140*/  BSYNC B1 ;  /* 0x0000000000017941 */ /* 0x000fea0003800000 */
.L_x_168:
[----:B------:R-:W-:Y:S01]  /*7150*/  LOP3.LUT P4, RZ, R10, 0xff, RZ, 0xc0, !PT ;  /* 0x000000ff0aff7812 */ /* 0x000fe2000788c0ff */
[----:B------:R-:W-:Y:S01]  /*7160*/  VIADD R8, R8, UR38 ;  /* 0x0000002608087c36 */ /* 0x000fe20008000000 */
[----:B------:R-:W-:Y:S01]  /*7170*/  ULDC.64 UR4, c[0x0][0x650] ;  /* 0x0001940000047ab9 */ /* 0x000fe20000000a00 */
[----:B------:R-:W-:Y:S01]  /*7180*/  BSSY B1, `(.L_x_174) ;  /* 0x000006f000017945 */ /* 0x000fe20003800000 */
[----:B------:R-:W-:Y:S01]  /*7190*/  IMAD.MOV.U32 R18, RZ, RZ, -0x1 ;  /* 0xffffffffff127424 */ /* 0x000fe200078e00ff */
[----:B------:R-:W-:Y:S01]  /*71a0*/  PRMT R10, RZ, 0x7610, R10 ;  /* 0x00007610ff0a7816 */ /* 0x000fe2000000000a */
[----:B------:R-:W-:Y:S01]  /*71b0*/  IMAD.MOV.U32 R19, RZ, RZ, -0x1 ;  /* 0xffffffffff137424 */ /* 0x000fe200078e00ff */
[C---:B------:R-:W-:Y:S02]  /*71c0*/  ISETP.GT.U32.AND P1, PT, R8.reuse, 0x1, PT ;  /* 0x000000010800780c */ /* 0x040fe40003f24070 */
[----:B------:R-:W-:Y:S02]  /*71d0*/  SHF.R.U32.HI R2, RZ, 0x1, R8 ;  /* 0x00000001ff027819 */ /* 0x000fe40000011608 */
[----:B------:R-:W-:-:S02]  /*71e0*/  LOP3.LUT R8, R8, 0x1, RZ, 0xc0, !PT ;  /* 0x0000000108087812 */ /* 0x000fc400078ec0ff */
[----:B------:R-:W0:Y:S01]  /*71f0*/  @P4 S2R R4, SR_CgaCtaId ;  /* 0x0000000000044919 */ /* 0x000e220000008800 */
[----:B------:R-:W-:Y:S02]  /*7200*/  @P4 MOV R3, 0x400 ;  /* 0x0000040000034802 */ /* 0x000fe40000000f00 */
[----:B------:R-:W-:-:S04]  /*7210*/  LOP3.LUT R2, R2, 0x1, RZ, 0xc0, !PT ;  /* 0x0000000102027812 */ /* 0x000fc800078ec0ff */
[----:B------:R-:W-:Y:S02]  /*7220*/  ISETP.NE.U32.AND P2, PT, R2, 0x1, PT ;  /* 0x000000010200780c */ /* 0x000fe40003f45070 */
[----:B0-----:R-:W-:Y:S01]  /*7230*/  @P4 LEA R3, R4, R3, 0x18 ;  /* 0x0000000304034211 */ /* 0x001fe200078ec0ff */
[----:B------:R-:W-:-:S03]  /*7240*/  IMAD.U32 R4, RZ, RZ, UR38 ;  /* 0x00000026ff047e24 */ /* 0x000fc6000f8e00ff */
[----:B------:R0:W-:Y:S01]  /*7250*/  @P4 SYNCS.ARRIVE.TRANS64.A1T0 RZ, [R3+URZ+0x58], RZ ;  /* 0x000058ff03ff49a7 */ /* 0x0001e2000810003f */
[----:B------:R-:W-:Y:S02]  /*7260*/  IADD3 R16, P4, R16, UR54, RZ ;  /* 0x0000003610107c10 */ /* 0x000fe4000ff9e0ff */
[----:B------:R-:W-:Y:S02]  /*7270*/  ISETP.LT.U32.AND P1, PT, R4, 0x2, P1 ;  /* 0x000000020400780c */ /* 0x000fe40000f21070 */
[----:B------:R-:W-:Y:S02]  /*7280*/  IADD3.X R17, R17, UR37, RZ, P4, !PT ;  /* 0x0000002511117c10 */ /* 0x000fe4000a7fe4ff */
[----:B------:R-:W-:Y:S02]  /*7290*/  ISETP.GE.U32.AND P4, PT, R16, UR4, PT ;  /* 0x0000000410007c0c */ /* 0x000fe4000bf86070 */
[----:B0-----:R-:W-:Y:S02]  /*72a0*/  SEL R3, RZ, 0x1, !P1 ;  /* 0x00000001ff037807 */ /* 0x001fe40004800000 */
[----:B------:R-:W-:-:S02]  /*72b0*/  ISETP.GE.U32.AND.EX P1, PT, R17, UR5, PT, P4 ;  /* 0x0000000511007c0c */ /* 0x000fc4000bf26140 */
[----:B------:R-:W-:-:S04]  /*72c0*/  ISETP.GT.U32.AND P2, PT, R4, 0x1, !P2 ;  /* 0x000000010400780c */ /* 0x000fc80005744070 */
[----:B------:R-:W-:-:S04]  /*72d0*/  SEL R2, RZ, 0x1, !P2 ;  /* 0x00000001ff027807 */ /* 0x000fc80005000000 */
[--C-:B------:R-:W-:Y:S01]  /*72e0*/  LOP3.LUT R0, R2, R0, R3.reuse, 0x96, !PT ;  /* 0x0000000002007212 */ /* 0x100fe200078e9603 */
[----:B------:R-:W-:Y:S01]  /*72f0*/  IMAD.MOV.U32 R2, RZ, RZ, -0x1 ;  /* 0xffffffffff027424 */ /* 0x000fe200078e00ff */
[----:B------:R-:W-:Y:S01]  /*7300*/  PRMT R3, RZ, 0x7610, R3 ;  /* 0x00007610ff037816 */ /* 0x000fe20000000003 */
[----:B------:R-:W-:Y:S06]  /*7310*/  @P1 BRA `(.L_x_175) ;  /* 0x0000000400541947 */ /* 0x000fec0003800000 */
[----:B------:R-:W0:Y:S01]  /*7320*/  S2UR UR4, SR_CTAID.X ;  /* 0x00000000000479c3 */ /* 0x000e220000002500 */
[----:B------:R-:W-:Y:S01]  /*7330*/  ULDC.64 UR6, c[0x0][0x628] ;  /* 0x00018a0000067ab9 */ /* 0x000fe20000000a00 */
[----:B------:R-:W-:Y:S01]  /*7340*/  ULDC UR5, c[0x0][0x150] ;  /* 0x0000540000057ab9 */ /* 0x000fe20000000800 */
[----:B------:R-:W-:Y:S01]  /*7350*/  ISETP.NE.U32.AND P1, PT, RZ, UR6, PT ;  /* 0x00000006ff007c0c */ /* 0x000fe2000bf25070 */
[----:B------:R-:W-:Y:S01]  /*7360*/  ULDC UR8, c[0x0][0x630] ;  /* 0x00018c0000087ab9 */ /* 0x000fe20000000800 */
[----:B------:R-:W-:Y:S01]  /*7370*/  ULDC UR10, c[0x0][0x154] ;  /* 0x00005500000a7ab9 */ /* 0x000fe20000000800 */
[----:B------:R-:W-:Y:S01]  /*7380*/  IMAD.MOV.U32 R2, RZ, RZ, R16 ;  /* 0x000000ffff027224 */ /* 0x000fe200078e0010 */
[----:B------:R-:W-:Y:S01]  /*7390*/  ISETP.NE.AND.EX P1, PT, RZ, UR7, PT, P1 ;  /* 0x00000007ff007c0c */ /* 0x000fe2000bf25310 */
[----:B------:R-:W1:Y:S01]  /*73a0*/  S2UR UR9, SR_CTAID.Y ;  /* 0x00000000000979c3 */ /* 0x000e620000002600 */
[----:B0-----:R-:W-:-:S05]  /*73b0*/  I2FP.F32.U32 R3, UR4 ;  /* 0x0000000400037c45 */ /* 0x001fca0008201000 */
[----:B------:R-:W-:Y:S01]  /*73c0*/  FMUL R12, R3, UR5 ;  /* 0x00000005030c7c20 */ /* 0x000fe20008400000 */
[----:B------:R-:W-:-:S05]  /*73d0*/  IMAD.MOV.U32 R3, RZ, RZ, R17 ;  /* 0x000000ffff037224 */ /* 0x000fca00078e0011 */
[----:B------:R-:W-:Y:S05]  /*73e0*/  @!P1 BRA `(.L_x_176) ;  /* 0x0000000000289947 */ /* 0x000fea0003800000 */
[----:B------:R-:W-:Y:S02]  /*73f0*/  ULDC UR5, c[0x0][0x634] ;  /* 0x00018d0000057ab9 */ /* 0x000fe40000000800 */
[----:B------:R-:W-:-:S05]  /*7400*/  IADD3 R7, P1, R16, UR5, RZ ;  /* 0x0000000510077c10 */ /* 0x000fca000ff3e0ff */
[----:B------:R-:W-:-:S04]  /*7410*/  IMAD.X R13, RZ, RZ, R17, P1 ;  /* 0x000000ffff0d7224 */ /* 0x000fc800008e0611 */
[----:B------:R-:W-:-:S04]  /*7420*/  IMAD.WIDE.U32 R4, R13, UR6, RZ ;  /* 0x000000060d047c25 */ /* 0x000fc8000f8e00ff */
[----:B------:R-:W-:-:S04]  /*7430*/  IMAD.WIDE.U32 R4, P1, R7, UR7, R4 ;  /* 0x0000000707047c25 */ /* 0x000fc8000f820004 */
[----:B------:R-:W-:-:S04]  /*7440*/  IMAD.WIDE.U32 R6, R7, UR6, RZ ;  /* 0x0000000607067c25 */ /* 0x000fc8000f8e00ff */
[----:B------:R-:W-:Y:S01]  /*7450*/  IMAD.X R3, RZ, RZ, RZ, P1 ;  /* 0x000000ffff037224 */ /* 0x000fe200008e06ff */
[----:B------:R-:W-:Y:S01]  /*7460*/  IADD3 RZ, P1, R7, R4, RZ ;  /* 0x0000000407ff7210 */ /* 0x000fe20007f3e0ff */
[----:B------:R-:W-:-:S04]  /*7470*/  IMAD.MOV.U32 R2, RZ, RZ, R5 ;  /* 0x000000ffff027224 */ /* 0x000fc800078e0005 */
[----:B------:R-:W-:-:S08]  /*7480*/  IMAD.WIDE.U32.X R2, R13, UR7, R2, P1 ;  /* 0x000000070d027c25 */ /* 0x000fd000088e0402 */
.L_x_176:
[--C-:B------:R-:W-:Y:S01]  /*7490*/  SHF.R.U64 R19, R2, UR8, R3.reuse ;  /* 0x0000000802137c19 */ /* 0x100fe20008001203 */
[----:B------:R-:W0:Y:S01]  /*74a0*/  F2I.U32.TRUNC.NTZ R12, R12 ;  /* 0x0000000c000c7305 */ /* 0x000e22000020f000 */
[----:B------:R-:W-:Y:S01]  /*74b0*/  SHF.R.U32.HI R2, RZ, UR8, R3 ;  /* 0x00000008ff027c19 */ /* 0x000fe20008011603 */
[----:B------:R-:W-:Y:S01]  /*74c0*/  ULDC.64 UR6, c[0x0][0x620] ;  /* 0x0001880000067ab9 */ /* 0x000fe20000000a00 */
[----:B------:R-:W-:Y:S01]  /*74d0*/  IADD3 R5, P1, RZ, -R19, RZ ;  /* 0x80000013ff057210 */ /* 0x000fe20007f3e0ff */
[----:B------:R-:W-:Y:S01]  /*74e0*/  ULDC UR8, c[0x0][0x658] ;  /* 0x0001960000087ab9 */ /* 0x000fe20000000800 */
[----:B-1----:R-:W-:Y:S01]  /*74f0*/  I2FP.F32.U32 R4, UR9 ;  /* 0x0000000900047c45 */ /* 0x002fe20008201000 */
[----:B------:R-:W-:Y:S02]  /*7500*/  ULDC UR12, c[0x0][0x648] ;  /* 0x00019200000c7ab9 */ /* 0x000fe40000000800 */
[----:B------:R-:W-:Y:S02]  /*7510*/  IMAD.X R2, RZ, RZ, ~R2, P1 ;  /* 0x000000ffff027224 */ /* 0x000fe400008e0e02 */
[----:B------:R-:W-:Y:S01]  /*7520*/  FMUL R6, R4, UR10 ;  /* 0x0000000a04067c20 */ /* 0x000fe20008400000 */
[----:B------:R-:W-:Y:S01]  /*7530*/  ULDC.64 UR10, c[0x0][0x640] ;  /* 0x00019000000a7ab9 */ /* 0x000fe20000000a00 */
[----:B------:R-:W-:Y:S01]  /*7540*/  IMAD R4, R2, UR6, RZ ;  /* 0x0000000602047c24 */ /* 0x000fe2000f8e02ff */
[----:B------:R-:W-:Y:S01]  /*7550*/  ISETP.NE.U32.AND P1, PT, RZ, UR10, PT ;  /* 0x0000000aff007c0c */ /* 0x000fe2000bf25070 */
[C---:B------:R-:W-:Y:S01]  /*7560*/  IMAD.WIDE.U32 R2, R5.reuse, UR6, R16 ;  /* 0x0000000605027c25 */ /* 0x040fe2000f8e0010 */
[----:B0-----:R-:W-:Y:S01]  /*7570*/  R2UR UR5, R12 ;  /* 0x000000000c0572ca */ /* 0x001fe200000e0000 */
[----:B------:R-:W0:Y:S01]  /*7580*/  F2I.U32.TRUNC.NTZ R6, R6 ;  /* 0x0000000600067305 */ /* 0x000e22000020f000 */
[----:B------:R-:W1:Y:S01]  /*7590*/  LDC R12, c[0x0][0x610] ;  /* 0x00018400ff0c7b82 */ /* 0x000e620000000800 */
[----:B------:R-:W-:Y:S01]  /*75a0*/  IMAD R5, R5, UR7, R4 ;  /* 0x0000000705057c24 */ /* 0x000fe2000f8e0204 */
[----:B------:R-:W-:Y:S01]  /*75b0*/  ULDC UR6, c[0x0][0x618] ;  /* 0x0001860000067ab9 */ /* 0x000fe20000000800 */
[----:B------:R-:W-:-:S02]  /*75c0*/  ISETP.NE.AND.EX P1, PT, RZ, UR11, PT, P1 ;  /* 0x0000000bff007c0c */ /* 0x000fc4000bf25310 */
[----:B------:R-:W-:-:S05]  /*75d0*/  IMAD.IADD R3, R3, 0x1, R5 ;  /* 0x0000000103037824 */ /* 0x000fca00078e0205 */
[--C-:B------:R-:W-:Y:S02]  /*75e0*/  SHF.R.U64 R14, R2, UR6, R3.reuse ;  /* 0x00000006020e7c19 */ /* 0x100fe40008001203 */
[----:B------:R-:W-:Y:S01]  /*75f0*/  SHF.R.U32.HI R3, RZ, UR6, R3 ;  /* 0x00000006ff037c19 */ /* 0x000fe20008011603 */
[----:B------:R-:W-:Y:S01]  /*7600*/  ULDC UR6, c[0x0][0x608] ;  /* 0x0001820000067ab9 */ /* 0x000fe20000000800 */
[----:B0-----:R-:W-:Y:S02]  /*7610*/  R2UR UR7, R6 ;  /* 0x00000000060772ca */ /* 0x001fe400000e0000 */
[--C-:B------:R-:W-:Y:S02]  /*7620*/  SHF.R.U64 R15, R14, UR6, R3.reuse ;  /* 0x000000060e0f7c19 */ /* 0x100fe40008001203 */
[----:B------:R-:W-:Y:S01]  /*7630*/  SHF.R.U32.HI R2, RZ, UR6, R3 ;  /* 0x00000006ff027c19 */ /* 0x000fe20008011603 */
[----:B------:R-:W-:-:S03]  /*7640*/  UIADD3 UR6, -UR5, URZ, URZ ;  /* 0x0000003f05067290 */ /* 0x000fc6000fffe13f */
[--C-:B------:R-:W-:Y:S01]  /*7650*/  SHF.R.U64 R21, R15, UR8, R2.reuse ;  /* 0x000000080f157c19 */ /* 0x100fe20008001202 */
[----:B------:R-:W-:Y:S01]  /*7660*/  ULDC UR5, c[0x0][0x144] ;  /* 0x0000510000057ab9 */ /* 0x000fe20000000800 */
[----:B------:R-:W-:-:S03]  /*7670*/  SHF.R.U32.HI R3, RZ, UR8, R2 ;  /* 0x00000008ff037c19 */ /* 0x000fc60008011602 */
[----:B------:R-:W-:Y:S01]  /*7680*/  IMAD.MOV.U32 R2, RZ, RZ, R21 ;  /* 0x000000ffff027224 */ /* 0x000fe200078e0015 */
[----:B------:R-:W-:Y:S06]  /*7690*/  @!P1 BRA `(.L_x_177) ;  /* 0x0000000000289947 */ /* 0x000fec0003800000 */
        /* <DEDUP_REMOVED lines=10> */
.L_x_177:
[----:B------:R-:W-:Y:S01]  /*7740*/  UISETP.NE.AND UP0, UPT, UR45, URZ, UPT ;  /* 0x0000003f2d00728c */ /* 0x000fe2000bf05270 */
[----:B------:R-:W-:Y:S01]  /*7750*/  SHF.R.U64 R3, R2, UR12, R3 ;  /* 0x0000000c02037c19 */ /* 0x000fe20008001203 */
[----:B------:R-:W-:Y:S01]  /*7760*/  UIADD3 UR7, -UR7, URZ, URZ ;  /* 0x0000003f07077290 */ /* 0x000fe2000fffe13f */
[----:B------:R-:W-:Y:S01]  /*7770*/  LOP3.LUT R2, R15, UR22, RZ, 0xc0, !PT ;  /* 0x000000160f027c12 */ /* 0x000fe2000f8ec0ff */
[----:B------:R-:W-:Y:S01]  /*7780*/  UIMAD UR4, UR5, UR6, UR4 ;  /* 0x00000006050472a4 */ /* 0x000fe2000f8e0204 */
[----:B------:R-:W-:Y:S01]  /*7790*/  LOP3.LUT R5, R14, UR13, RZ, 0xc0, !PT ;  /* 0x0000000d0e057c12 */ /* 0x000fe2000f8ec0ff */
[----:B------:R-:W-:Y:S01]  /*77a0*/  IMAD.MOV R4, RZ, RZ, -R3 ;  /* 0x000000ffff047224 */ /* 0x000fe200078e0a03 */
[----:B------:R-:W-:Y:S01]  /*77b0*/  ULDC UR5, c[0x0][0x148] ;  /* 0x0000520000057ab9 */ /* 0x000fe20000000800 */
[----:B------:R-:W-:Y:S01]  /*77c0*/  IMAD R3, R3, UR21, R2 ;  /* 0x0000001503037c24 */ /* 0x000fe2000f8e0202 */
[----:B------:R-:W-:Y:S02]  /*77d0*/  PLOP3.LUT P1, PT, PT, PT, UP0, 0x80, 0x0 ;  /* 0x000000000000781c */ /* 0x000fe40003f2f008 */
[----:B------:R-:W-:-:S03]  /*77e0*/  @UP0 UIMAD UR4, UR5, UR7, UR9 ;  /* 0x00000007050402a4 */ /* 0x000fc6000f8e0209 */
[----:B------:R-:W-:Y:S02]  /*77f0*/  ULDC UR5, c[0x0][0x638] ;  /* 0x00018e0000057ab9 */ /* 0x000fe40000000800 */
[----:B------:R-:W-:Y:S02]  /*7800*/  IMAD R2, R4, UR5, R21 ;  /* 0x0000000504027c24 */ /* 0x000fe4000f8e0215 */
[----:B-1----:R-:W-:Y:S01]  /*7810*/  IMAD R12, R3, R12, UR4 ;  /* 0x00000004030c7e24 */ /* 0x002fe2000f8e020c */
[----:B------:R-:W-:Y:S01]  /*7820*/  ULDC UR4, c[0x0][0x600] ;  /* 0x0001800000047ab9 */ /* 0x000fe20000000800 */
[----:B------:R-:W-:Y:S02]  /*7830*/  IMAD.MOV.U32 R3, RZ, RZ, 0x1 ;  /* 0x00000001ff037424 */ /* 0x000fe400078e00ff */
[----:B------:R-:W-:-:S05]  /*7840*/  IMAD R5, R2, UR4, R5 ;  /* 0x0000000402057c24 */ /* 0x000fca000f8e0205 */
[----:B------:R-:W-:Y:S02]  /*7850*/  SEL R2, R5, R12, !P1 ;  /* 0x0000000c05027207 */ /* 0x000fe40004800000 */
[----:B------:R-:W-:-:S07]  /*7860*/  SEL R18, R12, R5, !P1 ;  /* 0x000000050c127207 */ /* 0x000fce0004800000 */
.L_x_175:
[----:B------:R-:W-:Y:S05]  /*7870*/  BSYNC B1 ;  /* 0x0000000000017941 */ /* 0x000fea0003800000 */
.L_x_174:
[----:B------:R-:W-:-:S13]  /*7880*/  LOP3.LUT P1, RZ, R3, 0xff, RZ, 0xc0, !PT ;  /* 0x000000ff03ff7812 */ /* 0x000fda000782c0ff */
[----:B------:R-:W-:Y:S05]  /*7890*/  @P1 BRA `(.L_x_178) ;  /* 0xfffffff000a81947 */ /* 0x000fea000383ffff */
[----:B------:R-:W-:Y:S05]  /*78a0*/  BSYNC B0 ;  /* 0x0000000000007941 */ /* 0x000fea0003800000 */
.L_x_166:
[----:B------:R-:W-:-:S03]  /*78b0*/  UMOV UR4, 0xffffffff ;  /* 0xffffffff00047882 */ /* 0x000fc60000000000 */
[----:B------:R-:W-:Y:S05]  /*78c0*/  BRA.DIV UR4, `(.L_x_179) ;  /* 0x0000000204fc7947 */ /* 0x000fea000b800000 */
[----:B------:R-:W-:-:S13]  /*78d0*/  ELECT P6, URZ, PT ;  /* 0x00000000003f782f */ /* 0x000fda00038c0000 */
.L_x_193:
[----:B------:R-:W-:Y:S04]  /*78e0*/  BSSY B0, `(.L_x_180) ;  /* 0x000001a000007945 */ /* 0x000fe80003800000 */
[----:B------:R-:W-:Y:S05]  /*78f0*/  @!P6 BRA `(.L_x_181) ;  /* 0x000000000060e947 */ /* 0x000fea0003800000 */
[----:B------:R-:W-:-:S04]  /*7900*/  ULOP3.LUT UR4, UR39, 0x2, URZ, 0xfc, !UPT ;  /* 0x0000000227047892 */ /* 0x000fc8000f8efc3f */
[----:B------:R-:W-:-:S06]  /*7910*/  UISETP.NE.AND UP0, UPT, UR4, 0x3, UPT ;  /* 0x000000030400788c */ /* 0x000fcc000bf05270 */
[----:B------:R-:W-:-:S13]  /*7920*/  PLOP3.LUT P0, PT, PT, PT, UP0, 0x80, 0x0 ;  /* 0x000000000000781c */ /* 0x000fda0003f0f008 */
[----:B------:R-:W-:Y:S05]  /*7930*/  @!P0 BRA `(.L_x_182) ;  /* 0x0000000000048947 */ /* 0x000fea0003800000 */
[----:B------:R-:W-:Y:S01]  /*7940*/  BPT.TRAP 0x1 ;  /* 0x000000040000795c */ /* 0x000fe20000300000 */
.L_x_182:
[----:B------:R-:W0:Y:S01]  /*7950*/  S2R R3, SR_CgaCtaId ;  /* 0x0000000000037919 */ /* 0x000e220000008800 */
[----:B------:R-:W-:-:S04]  /*7960*/  MOV R2, 0x400 ;  /* 0x0000040000027802 */ /* 0x000fc80000000f00 */
[----:B0-----:R-:W-:Y:S02]  /*7970*/  LEA R3, R3, R2, 0x18 ;  /* 0x0000000203037211 */ /* 0x001fe400078ec0ff */
[----:B------:R-:W-:-:S03]  /*7980*/  SHF.L.U32 R2, R0, 0x1f, RZ ;  /* 0x0000001f00027819 */ /* 0x000fc600000006ff */
[----:B------:R-:W-:-:S04]  /*7990*/  VIADD R3, R3, 0x10 ;  /* 0x0000001003037836 */ /* 0x000fc80000000000 */
[C---:B------:R-:W-:Y:S02]  /*79a0*/  IMAD R7, R8.reuse, 0x8, R3 ;  /* 0x0000000808077824 */ /* 0x040fe400078e0203 */
[----:B------:R-:W-:Y:S02]  /*79b0*/  VIADD R8, R8, 0x1 ;  /* 0x0000000108087836 */ /* 0x000fe40000000000 */
[----:B------:R-:W0:Y:S03]  /*79c0*/  SYNCS.PHASECHK.TRANS64.TRYWAIT P0, [R7+URZ], R2 ;  /* 0x00000002070075a7 */ /* 0x000e26000800017f */
[----:B------:R-:W-:-:S04]  /*79d0*/  ISETP.NE.AND P1, PT, R8, 0x2, PT ;  /* 0x000000020800780c */ /* 0x000fc80003f25270 */
[----:B------:R-:W-:Y:S02]  /*79e0*/  SEL R5, RZ, 0x1, P1 ;  /* 0x00000001ff057807 */ /* 0x000fe40000800000 */
[----:B------:R-:W-:Y:S02]  /*79f0*/  SEL R8, R8, RZ, P1 ;  /* 0x000000ff08087207 */ /* 0x000fe40000800000 */
[----:B------:R-:W-:Y:S01]  /*7a00*/  LOP3.LUT R0, R0, R5, RZ, 0x3c, !PT ;  /* 0x0000000500007212 */ /* 0x000fe200078e3cff */
[----:B0-----:R-:W-:Y:S06]  /*7a10*/  @!P0 BRA `(.L_x_183) ;  /* 0x0000000000c88947 */ /* 0x001fec0003800000 */
.L_x_194:
[----:B------:R-:W-:Y:S01]  /*7a20*/  IMAD R3, R8, 0x8, R3 ;  /* 0x0000000808037824 */ /* 0x000fe200078e0203 */
[----:B------:R-:W-:-:S07]  /*7a30*/  SHF.L.U32 R0, R0, 0x1f, RZ ;  /* 0x0000001f00007819 */ /* 0x000fce00000006ff */
.L_x_184:
[----:B-1----:R1:W2:Y:S02]  /*7a40*/  SYNCS.PHASECHK.TRANS64.TRYWAIT P0, [R3+URZ], R0 ;  /* 0x00000000030075a7 */ /* 0x0022a4000800017f */
[----:B--2---:R-:W-:Y:S05]  /*7a50*/  @!P0 NANOSLEEP.SYNCS 0x989680 ;  /* 0x009896800000895d */ /* 0x004fea0003900000 */
[----:B------:R-:W2:Y:S02]  /*7a60*/  @!P0 SYNCS.PHASECHK.TRANS64 P0, [R3+URZ], R0 ;  /* 0x00000000030085a7 */ /* 0x000ea4000800007f */
[----:B--2---:R-:W-:Y:S05]  /*7a70*/  @!P0 BRA `(.L_x_184) ;  /* 0xfffffffc00f08947 */ /* 0x004fea000383ffff */
.L_x_181:
[----:B------:R-:W-:Y:S05]  /*7a80*/  BSYNC B0 ;  /* 0x0000000000007941 */ /* 0x000fea0003800000 */
.L_x_180:
[----:B------:R-:W-:Y:S05]  /*7a90*/  EXIT ;  /* 0x000000000000794d */ /* 0x000fea0003800000 */
.L_x_18:
[----:B0-----:R0:W1:Y:S02]  /*7aa0*/  SYNCS.PHASECHK.TRANS64.TRYWAIT P0, [R97+URZ+-0x8], R0 ;  /* 0xfffff800610075a7 */ /* 0x001064000800017f */
[----:B-1----:R-:W-:Y:S05]  /*7ab0*/  @!P0 NANOSLEEP.SYNCS 0x989680 ;  /* 0x009896800000895d */ /* 0x002fea0003900000 */
[----:B------:R-:W1:Y:S02]  /*7ac0*/  @!P0 SYNCS.PHASECHK.TRANS64 P0, [R97+URZ+-0x8], R0 ;  /* 0xfffff800610085a7 */ /* 0x000e64000800007f */
[----:B-1----:R-:W-:Y:S05]  /*7ad0*/  @!P0 BRA `(.L_x_18) ;  /* 0xfffffffc00f08947 */ /* 0x002fea000383ffff */
[----:B------:R-:W-:Y:S05]  /*7ae0*/  BRA `(.L_x_185) ;  /* 0xffffff9c005c7947 */ /* 0x000fea000383ffff */
.L_x_23:
[----:B-1----:R1:W2:Y:S02]  /*7af0*/  SYNCS.PHASECHK.TRANS64.TRYWAIT P1, [R3+URZ], R0 ;  /* 0x00000000030075a7 */ /* 0x0022a4000802017f */
[----:B--2---:R-:W-:Y:S05]  /*7b00*/  @!P1 NANOSLEEP.SYNCS 0x989680 ;  /* 0x009896800000995d */ /* 0x004fea0003900000 */
[----:B------:R-:W2:Y:S02]  /*7b10*/  @!P1 SYNCS.PHASECHK.TRANS64 P1, [R3+URZ], R0 ;  /* 0x00000000030095a7 */ /* 0x000ea4000802007f */
[----:B--2---:R-:W-:Y:S05]  /*7b20*/  @!P1 BRA `(.L_x_23) ;  /* 0xfffffffc00f09947 */ /* 0x004fea000383ffff */
[----:B------:R-:W-:Y:S05]  /*7b30*/  BRA `(.L_x_22) ;  /* 0xffffff9c00d47947 */ /* 0x000fea000383ffff */
.L_x_28:
[----:B-1----:R-:W-:-:S04]  /*7b40*/  IMAD.U32 R5, RZ, RZ, UR4 ;  /* 0x00000004ff057e24 */ /* 0x002fc8000f8e00ff */
[----:B------:R1:W2:Y:S03]  /*7b50*/  SYNCS.PHASECHK.TRANS64.TRYWAIT P1, [R5+URZ], R4 ;  /* 0x00000004050075a7 */ /* 0x0002a6000802017f */
[----:B--2---:R-:W-:Y:S05]  /*7b60*/  @!P1 NANOSLEEP.SYNCS 0x989680 ;  /* 0x009896800000995d */ /* 0x004fea0003900000 */
[----:B------:R-:W2:Y:S02]  /*7b70*/  @!P1 SYNCS.PHASECHK.TRANS64 P1, [R5+URZ], R4 ;  /* 0x00000004050095a7 */ /* 0x000ea4000802007f */
[----:B--2---:R-:W-:Y:S05]  /*7b80*/  @!P1 BRA `(.L_x_28) ;  /* 0xfffffffc00ec9947 */ /* 0x004fea000383ffff */
[----:B------:R-:W-:Y:S05]  /*7b90*/  BRA `(.L_x_27) ;  /* 0xffffffa400f47947 */ /* 0x000fea000383ffff */
.L_x_34:
[----:B0-----:R0:W1:Y:S02]  /*7ba0*/  SYNCS.PHASECHK.TRANS64.TRYWAIT P0, [R97+URZ+0x8], R0 ;  /* 0x00000800610075a7 */ /* 0x001064000800017f */
[----:B-1----:R-:W-:Y:S05]  /*7bb0*/  @!P0 NANOSLEEP.SYNCS 0x989680 ;  /* 0x009896800000895d */ /* 0x002fea0003900000 */
[----:B------:R-:W1:Y:S02]  /*7bc0*/  @!P0 SYNCS.PHASECHK.TRANS64 P0, [R97+URZ+0x8], R0 ;  /* 0x00000800610085a7 */ /* 0x000e64000800007f */
[----:B-1----:R-:W-:Y:S05]  /*7bd0*/  @!P0 BRA `(.L_x_34) ;  /* 0xfffffffc00f08947 */ /* 0x002fea000383ffff */
[----:B------:R-:W-:Y:S05]  /*7be0*/  BRA `(.L_x_186) ;  /* 0xffffffb000607947 */ /* 0x000fea000383ffff */
.L_x_167:
[----:B------:R-:W-:Y:S01]  /*7bf0*/  BSSY B1, `(.L_x_187) ;  /* 0x0000006000017945 */ /* 0x000fe20003800000 */
[----:B------:R-:W-:-:S07]  /*7c00*/  IMAD.MOV.U32 R15, RZ, RZ, -0x1 ;  /* 0xffffffffff0f7424 */ /* 0x000fce00078e00ff */
[----:B-----5:R-:W-:Y:S05]  /*7c10*/  WARPSYNC.COLLECTIVE R15, `(.L_x_188) ;  /* 0x000000000f0c7348 */ /* 0x020fea0003c00000 */
[----:B------:R-:W-:Y:S02]  /*7c20*/  ELECT P6, UR62, PT ;  /* 0x00000000003e782f */ /* 0x000fe400038c0000 */
[----:B------:R-:W-:Y:S01]  /*7c30*/  MOV R14, UR62 ;  /* 0x0000003e000e7c02 */ /* 0x000fe20008000f00 */
[----:B-----5:R-:W-:Y:S10]  /*7c40*/  ENDCOLLECTIVE ;  /* 0x000000000000791b */ /* 0x020ff40003800000 */
.L_x_188:
[----:B------:R-:W-:Y:S05]  /*7c50*/  BSYNC B1 ;  /* 0x0000000000017941 */ /* 0x000fea0003800000 */
.L_x_187:
[----:B------:R-:W-:Y:S05]  /*7c60*/  BRA `(.L_x_189) ;  /* 0xffffffec00c07947 */ /* 0x000fea000383ffff */
.L_x_170:
[----:B0-----:R0:W1:Y:S02]  /*7c70*/  SYNCS.PHASECHK.TRANS64.TRYWAIT P1, [R12+URZ+0x10], R3 ;  /* 0x000010030c0075a7 */ /* 0x001064000802017f */
[----:B-1----:R-:W-:Y:S05]  /*7c80*/  @!P1 NANOSLEEP.SYNCS 0x989680 ;  /* 0x009896800000995d */ /* 0x002fea0003900000 */
[----:B------:R-:W1:Y:S02]  /*7c90*/  @!P1 SYNCS.PHASECHK.TRANS64 P1, [R12+URZ+0x10], R3 ;  /* 0x000010030c0095a7 */ /* 0x000e64000802007f */
[----:B-1----:R-:W-:Y:S05]  /*7ca0*/  @!P1 BRA `(.L_x_170) ;  /* 0xfffffffc00f09947 */ /* 0x002fea000383ffff */
[----:B------:R-:W-:Y:S05]  /*7cb0*/  BRA `(.L_x_190) ;  /* 0xffffffec00f47947 */ /* 0x000fea000383ffff */
.L_x_179:
[----:B------:R-:W-:Y:S01]  /*7cc0*/  BSSY B0, `(.L_x_191) ;  /* 0x0000006000007945 */ /* 0x000fe20003800000 */
[----:B------:R-:W-:-:S07]  /*7cd0*/  IMAD.MOV.U32 R15, RZ, RZ, -0x1 ;  /* 0xffffffffff0f7424 */ /* 0x000fce00078e00ff */
[----:B-----5:R-:W-:Y:S05]  /*7ce0*/  WARPSYNC.COLLECTIVE R15, `(.L_x_192) ;  /* 0x000000000f0c7348 */ /* 0x020fea0003c00000 */
[----:B------:R-:W-:Y:S02]  /*7cf0*/  ELECT P6, UR62, PT ;  /* 0x00000000003e782f */ /* 0x000fe400038c0000 */
[----:B------:R-:W-:Y:S01]  /*7d00*/  MOV R14, UR62 ;  /* 0x0000003e000e7c02 */ /* 0x000fe20008000f00 */
[----:B-----5:R-:W-:Y:S10]  /*7d10*/  ENDCOLLECTIVE ;  /* 0x000000000000791b */ /* 0x020ff40003800000 */
.L_x_192:
[----:B------:R-:W-:Y:S05]  /*7d20*/  BSYNC B0 ;  /* 0x0000000000007941 */ /* 0x000fea0003800000 */
.L_x_191:
[----:B------:R-:W-:Y:S05]  /*7d30*/  BRA `(.L_x_193) ;  /* 0xfffffff800e87947 */ /* 0x000fea000383ffff */
.L_x_183:
[----:B0-----:R0:W1:Y:S02]  /*7d40*/  SYNCS.PHASECHK.TRANS64.TRYWAIT P0, [R7+URZ], R2 ;  /* 0x00000002070075a7 */ /* 0x001064000800017f */
[----:B-1----:R-:W-:Y:S05]  /*7d50*/  @!P0 NANOSLEEP.SYNCS 0x989680 ;  /* 0x009896800000895d */ /* 0x002fea0003900000 */
[----:B------:R-:W1:Y:S02]  /*7d60*/  @!P0 SYNCS.PHASECHK.TRANS64 P0, [R7+URZ], R2 ;  /* 0x00000002070085a7 */ /* 0x000e64000800007f */
[----:B-1----:R-:W-:Y:S05]  /*7d70*/  @!P0 BRA `(.L_x_183) ;  /* 0xfffffffc00f08947 */ /* 0x002fea000383ffff */
[----:B------:R-:W-:Y:S05]  /*7d80*/  BRA `(.L_x_194) ;  /* 0xfffffffc00247947 */ /* 0x000fea000383ffff */
.L_x_195:
[----:B------:R-:W-:-:S00]  /*7d90*/  BRA `(.L_x_195) ;  /* 0xfffffffc00fc7947 */ /* 0x000fc0000383ffff */
[----:B------:R-:W-:-:S00]  /*7da0*/  NOP ;  /* 0x0000000000007918 */ /* 0x000fc00000000000 */
        /* <DEDUP_REMOVED lines=13> */
.L_x_196:


//--------------------- .nv.global.init           --------------------------
	.section	.nv.global.init,"aw",@progbits
.nv.global.init:
	.type		$str$22,@object
	.size		$str$22,($str$23 - $str$22)
$str$22:
        /*0000*/ 	.byte	0x6b, 0x5f, 0x74, 0x69, 0x6c, 0x65, 0x5f, 0x63, 0x6f, 0x75, 0x6e, 0x74, 0x20, 0x3e, 0x3d, 0x20
        /*0010*/ 	.byte	0x31, 0x00
	.type		$str$23,@object
	.size		$str$23,(__unnamed_1 - $str$23)
$str$23:
        /*0012*/ 	.byte	0x2f, 0x74, 0x6d, 0x70, 0x2f, 0x63, 0x75, 0x74, 0x6c, 0x61, 0x73, 0x73, 0x5f, 0x73, 0x77, 0x65
        /*0022*/ 	.byte	0x65, 0x70, 0x5f, 0x73, 0x72, 0x63, 0x2f, 0x69, 0x6e, 0x63, 0x6c, 0x75, 0x64, 0x65, 0x2f, 0x63
        /*0032*/ 	.byte	0x75, 0x74, 0x6c, 0x61, 0x73, 0x73, 0x2f, 0x67, 0x65, 0x6d, 0x6d, 0x2f, 0x63, 0x6f, 0x6c, 0x6c
        /*0042*/ 	.byte	0x65, 0x63, 0x74, 0x69, 0x76, 0x65, 0x2f, 0x73, 0x6d, 0x39, 0x30, 0x5f, 0x6d, 0x6d, 0x61, 0x5f
        /*0052*/ 	.byte	0x74, 0x6d, 0x61, 0x5f, 0x67, 0x6d, 0x6d, 0x61, 0x5f, 0x73, 0x73, 0x5f, 0x77, 0x61, 0x72, 0x70
        /*0062*/ 	.byte	0x73, 0x70, 0x65, 0x63, 0x69, 0x61, 0x6c, 0x69, 0x7a, 0x65, 0x64, 0x2e, 0x68, 0x70, 0x70, 0x00
	.type		__unnamed_1,@object
	.size		__unnamed_1,(.L_0 - __unnamed_1)
__unnamed_1:
        /*0072*/ 	.byte	0x76, 0x6f, 0x69, 0x64, 0x20, 0x63, 0x75, 0x74, 0x6c, 0x61, 0x73, 0x73, 0x3a, 0x3a, 0x67, 0x65
        /* <DEDUP_REMOVED lines=175> */
        /*0b72*/ 	.byte	0x69, 0x64, 0x65, 0x6e, 0x74, 0x69, 0x74, 0x79, 0x5d, 0x00
.L_0:


//--------------------- .nv.shared._ZN7cutlass13device_kernelINS_4gemm6kernel13GemmUniversalIN4cute5tupleIJiiiiEEENS1_10collective13CollectiveMmaINS1_34MainloopSm90TmaGmmaWarpSpecializedILi2ENS5_IJNS4_1CILi8EEENSA_ILi1EEESC_EEENS1_32KernelTmaWarpSpecializedPingpongEEENS5_IJNSA_ILi64EEENSA_ILi128EEESH_EEEfNS5_IJlSC_lEEEfSJ_NS4_8TiledMMAINS4_8MMA_AtomIJNS4_4SM904GMMA30MMA_64x128x8_F32TF32TF32_SS_TNILNSN_7ScaleInE1ELSP_1EEEEEENS4_6LayoutINS5_IJSC_SC_SC_EEENS5_IJNSA_ILi0EEESU_SU_EEEEENS5_IJNS4_10UnderscoreESX_SX_EEEEENS4_13SM90_TMA_LOADENS4_14ComposedLayoutINS4_7SwizzleILi3ELi4ELi3EEENS4_18smem_ptr_flag_bitsILi32EEENSS_INS5_IJSB_NSA_ILi32EEEEEENS5_IJS16_SC_EEEEEEEvNS4_8identityENS4_23SM90_TMA_LOAD_MULTICASTES1A_vS1B_EENS_8epilogue10collective6detail29Sm90TmaWarpSpecializedAdapterINS1F_15DefaultEpilogueIfSJ_SJ_NS1E_6thread17LinearCombinationIfLi1EffLNS1J_9ScaleType4KindE0ELNS_15FloatRoundStyleE2EfEENS1_15EpilogueDefaultEEEEEvvEEEEvNT_6ParamsE --------------------------
	.section	.nv.shared._ZN7cutlass13device_kernelINS_4gemm6kernel13GemmUniversalIN4cute5tupleIJiiiiEEENS1_10collective13CollectiveMmaINS1_34MainloopSm90TmaGmmaWarpSpecializedILi2ENS5_IJNS4_1CILi8EEENSA_ILi1EEESC_EEENS1_32KernelTmaWarpSpecializedPingpongEEENS5_IJNSA_ILi64EEENSA_ILi128EEESH_EEEfNS5_IJlSC_lEEEfSJ_NS4_8TiledMMAINS4_8MMA_AtomIJNS4_4SM904GMMA30MMA_64x128x8_F32TF32TF32_SS_TNILNSN_7ScaleInE1ELSP_1EEEEEENS4_6LayoutINS5_IJSC_SC_SC_EEENS5_IJNSA_ILi0EEESU_SU_EEEEENS5_IJNS4_10UnderscoreESX_SX_EEEEENS4_13SM90_TMA_LOADENS4_14ComposedLayoutINS4_7SwizzleILi3ELi4ELi3EEENS4_18smem_ptr_flag_bitsILi32EEENSS_INS5_IJSB_NSA_ILi32EEEEEENS5_IJS16_SC_EEEEEEEvNS4_8identityENS4_23SM90_TMA_LOAD_MULTICASTES1A_vS1B_EENS_8epilogue10collective6detail29Sm90TmaWarpSpecializedAdapterINS1F_15DefaultEpilogueIfSJ_SJ_NS1E_6thread17LinearCombinationIfLi1EffLNS1J_9ScaleType4KindE0ELNS_15FloatRoundStyleE2EfEENS1_15EpilogueDefaultEEEEEvvEEEEvNT_6ParamsE,"aw",@nobits
	.sectionflags	@""
	.align	16
	.zero		1024


//--------------------- .nv.shared.reserved.0     --------------------------
	.section	.nv.shared.reserved.0,"aw",@nobits
	.weak		__nv_reservedSMEM_offset_0_alias
	.size		__nv_reservedSMEM_offset_0_alias, 0, 0
	.other		__nv_reservedSMEM_offset_0_alias,@"STO_CUDA_RESERVED_SHARED STV_DEFAULT"
__nv_reservedSMEM_offset_0_alias:
	.zero		0


//--------------------- .nv.global                --------------------------
	.section	.nv.global,"aw",@nobits
.nv.global:
	.type		_ZN40_INTERNAL_2c91c0de_4_k_cu_bcf991e3_242624cute1_E,@object
	.size		_ZN40_INTERNAL_2c91c0de_4_k_cu_bcf991e3_242624cute1_E,(_ZN40_INTERNAL_2c91c0de_4_k_cu_bcf991e3_242624cuda3std3__45__cpo6cbeginE - _ZN40_INTERNAL_2c91c0de_4_k_cu_bcf991e3_242624cute1_E)
_ZN40_INTERNAL_2c91c0de_4_k_cu_bcf991e3_242624cute1_E:
	.zero		1
	.type		_ZN40_INTERNAL_2c91c0de_4_k_cu_bcf991e3_242624cuda3std3__45__cpo6cbeginE,@object
	.size		_ZN40_INTERNAL_2c91c0de_4_k_cu_bcf991e3_242624cuda3std3__45__cpo6cbeginE,(_ZN40_INTERNAL_2c91c0de_4_k_cu_bcf991e3_242624cuda3std3__48in_placeE - _ZN40_INTERNAL_2c91c0de_4_k_cu_bcf991e3_242624cuda3std3__45__cpo6cbeginE)
_ZN40_INTERNAL_2c91c0de_4_k_cu_bcf991e3_242624cuda3std3__45__cpo6cbeginE:
	.zero		1
	.type		_ZN40_INTERNAL_2c91c0de_4_k_cu_bcf991e3_242624cuda3std3__48in_placeE,@object
	.size		_ZN40_INTERNAL_2c91c0de_4_k_cu_bcf991e3_242624cuda3std3__48in_placeE,(_ZN40_INTERNAL_2c91c0de_4_k_cu_bcf991e3_242624cuda3std6ranges3__45__cpo9iter_moveE - _ZN40_INTERNAL_2c91c0de_4_k_cu_bcf991e3_242624cuda3std3__48in_placeE)
_ZN40_INTERNAL_2c91c0de_4_k_cu_bcf991e3_242624cuda3std3__48in_placeE:
	.zero		1
	.type		_ZN40_INTERNAL_2c91c0de_4_k_cu_bcf991e3_242624cuda3std6ranges3__45__cpo9iter_moveE,@object
	.size		_ZN40_INTERNAL_2c91c0de_4_k_cu_bcf991e3_242624cuda3std6ranges3__45__cpo9iter_moveE,(_ZN40_INTERNAL_2c91c0de_4_k_cu_bcf991e3_242624cuda3std3__45__cpo5beginE - _ZN40_INTERNAL_2c91c0de_4_k_cu_bcf991e3_242624cuda3std6ranges3__45__cpo9iter_moveE)
_ZN40_INTERNAL_2c91c0de_4_k_cu_bcf991e3_242624cuda3std6ranges3__45__cpo9iter_moveE:
	.zero		1
	.type		_ZN40_INTERNAL_2c91c0de_4_k_cu_bcf991e3_242624cuda3std3__45__cpo5beginE,@object
	.size		_ZN40_INTERNAL_2c91c0de_4_k_cu_bcf991e3_242624cuda3std3__45__cpo5beginE,(_ZN40_INTERNAL_2c91c0de_4_k_cu_bcf991e3_242624cuda3std3__442_GLOBAL__N__2c91c0de_4_k_cu_bcf991e3_242626ignoreE - _ZN40_INTERNAL_2c91c0de_4_k_cu_bcf991e3_242624cuda3std3__45__cpo5beginE)
_ZN40_INTERNAL_2c91c0de_4_k_cu_bcf991e3_242624cuda3std3__45__cpo5beginE:
	.zero		1
	.type		_ZN40_INTERNAL_2c91c0de_4_k_cu_bcf991e3_242624cuda3std3__442_GLOBAL__N__2c91c0de_4_k_cu_bcf991e3_242626ignoreE,@object
	.size		_ZN40_INTERNAL_2c91c0de_4_k_cu_bcf991e3_242624cuda3std3__442_GLOBAL__N__2c91c0de_4_k_cu_bcf991e3_242626ignoreE,(_ZN40_INTERNAL_2c91c0de_4_k_cu_bcf991e3_242624cute7productE - _ZN40_INTERNAL_2c91c0de_4_k_cu_bcf991e3_242624cuda3std3__442_GLOBAL__N__2c91c0de_4_k_cu_bcf991e3_242626ignoreE)
_ZN40_INTERNAL_2c91c0de_4_k_cu_bcf991e3_242624cuda3std3__442_GLOBAL__N__2c91c0de_4_k_cu_bcf991e3_242626ignoreE:
	.zero		1
	.type		_ZN40_INTERNAL_2c91c0de_4_k_cu_bcf991e3_242624cute7productE,@object
	.size		_ZN40_INTERNAL_2c91c0de_4_k_cu_bcf991e3_242624cute7productE,(_ZN40_INTERNAL_2c91c0de_4_k_cu_bcf991e3_242624cuda3std3__45__cpo3endE - _ZN40_INTERNAL_2c91c0de_4_k_cu_bcf991e3_242624cute7productE)
_ZN40_INTERNAL_2c91c0de_4_k_cu_bcf991e3_242624cute7productE:
	.zero		1
	.type		_ZN40_INTERNAL_2c91c0de_4_k_cu_bcf991e3_242624cuda3std3__45__cpo3endE,@object
	.size		_ZN40_INTERNAL_2c91c0de_4_k_cu_bcf991e3_242624cuda3std3__45__cpo3endE,(_ZN40_INTERNAL_2c91c0de_4_k_cu_bcf991e3_242624cuda3std3__419piecewise_constructE - _ZN40_INTERNAL_2c91c0de_4_k_cu_bcf991e3_242624cuda3std3__45__cpo3endE)
_ZN40_INTERNAL_2c91c0de_4_k_cu_bcf991e3_242624cuda3std3__45__cpo3endE:
	.zero		1
	.type		_ZN40_INTERNAL_2c91c0de_4_k_cu_bcf991e3_242624cuda3std3__419piecewise_constructE,@object
	.size		_ZN40_INTERNAL_2c91c0de_4_k_cu_bcf991e3_242624cuda3std3__419piecewise_constructE,(_ZN40_INTERNAL_2c91c0de_4_k_cu_bcf991e3_242624cuda3std3__45__cpo4cendE - _ZN40_INTERNAL_2c91c0de_4_k_cu_bcf991e3_242624cuda3std3__419piecewise_constructE)
_ZN40_INTERNAL_2c91c0de_4_k_cu_bcf991e3_242624cuda3std3__419piecewise_constructE:
	.zero		1
	.type		_ZN40_INTERNAL_2c91c0de_4_k_cu_bcf991e3_242624cuda3std3__45__cpo4cendE,@object
	.size		_ZN40_INTERNAL_2c91c0de_4_k_cu_bcf991e3_242624cuda3std3__45__cpo4cendE,(_ZN40_INTERNAL_2c91c0de_4_k_cu_bcf991e3_242624cuda3std6ranges3__45__cpo4swapE - _ZN40_INTERNAL_2c91c0de_4_k_cu_bcf991e3_242624cuda3std3__45__cpo4cendE)
_ZN40_INTERNAL_2c91c0de_4_k_cu_bcf991e3_242624cuda3std3__45__cpo4cendE:
	.zero		1
	.type		_ZN40_INTERNAL_2c91c0de_4_k_cu_bcf991e3_242624cuda3std6ranges3__45__cpo4swapE,@object
	.size		_ZN40_INTERNAL_2c91c0de_4_k_cu_bcf991e3_242624cuda3std6ranges3__45__cpo4swapE,(.L_8 - _ZN40_INTERNAL_2c91c0de_4_k_cu_bcf991e3_242624cuda3std6ranges3__45__cpo4swapE)
_ZN40_INTERNAL_2c91c0de_4_k_cu_bcf991e3_242624cuda3std6ranges3__45__cpo4swapE:
	.zero		1
.L_8:


//--------------------- .nv.constant0._ZN7cutlass13device_kernelINS_4gemm6kernel13GemmUniversalIN4cute5tupleIJiiiiEEENS1_10collective13CollectiveMmaINS1_34MainloopSm90TmaGmmaWarpSpecializedILi2ENS5_IJNS4_1CILi8EEENSA_ILi1EEESC_EEENS1_32KernelTmaWarpSpecializedPingpongEEENS5_IJNSA_ILi64EEENSA_ILi128EEESH_EEEfNS5_IJlSC_lEEEfSJ_NS4_8TiledMMAINS4_8MMA_AtomIJNS4_4SM904GMMA30MMA_64x128x8_F32TF32TF32_SS_TNILNSN_7ScaleInE1ELSP_1EEEEEENS4_6LayoutINS5_IJSC_SC_SC_EEENS5_IJNSA_ILi0EEESU_SU_EEEEENS5_IJNS4_10UnderscoreESX_SX_EEEEENS4_13SM90_TMA_LOADENS4_14ComposedLayoutINS4_7SwizzleILi3ELi4ELi3EEENS4_18smem_ptr_flag_bitsILi32EEENSS_INS5_IJSB_NSA_ILi32EEEEEENS5_IJS16_SC_EEEEEEEvNS4_8identityENS4_23SM90_TMA_LOAD_MULTICASTES1A_vS1B_EENS_8epilogue10collective6detail29Sm90TmaWarpSpecializedAdapterINS1F_15DefaultEpilogueIfSJ_SJ_NS1E_6thread17LinearCombinationIfLi1EffLNS1J_9ScaleType4KindE0ELNS_15FloatRoundStyleE2EfEENS1_15EpilogueDefaultEEEEEvvEEEEvNT_6ParamsE --------------------------
	.section	.nv.constant0._ZN7cutlass13device_kernelINS_4gemm6kernel13GemmUniversalIN4cute5tupleIJiiiiEEENS1_10collective13CollectiveMmaINS1_34MainloopSm90TmaGmmaWarpSpecializedILi2ENS5_IJNS4_1CILi8EEENSA_ILi1EEESC_EEENS1_32KernelTmaWarpSpecializedPingpongEEENS5_IJNSA_ILi64EEENSA_ILi128EEESH_EEEfNS5_IJlSC_lEEEfSJ_NS4_8TiledMMAINS4_8MMA_AtomIJNS4_4SM904GMMA30MMA_64x128x8_F32TF32TF32_SS_TNILNSN_7ScaleInE1ELSP_1EEEEEENS4_6LayoutINS5_IJSC_SC_SC_EEENS5_IJNSA_ILi0EEESU_SU_EEEEENS5_IJNS4_10UnderscoreESX_SX_EEEEENS4_13SM90_TMA_LOADENS4_14ComposedLayoutINS4_7SwizzleILi3ELi4ELi3EEENS4_18smem_ptr_flag_bitsILi32EEENSS_INS5_IJSB_NSA_ILi32EEEEEENS5_IJS16_SC_EEEEEEEvNS4_8identityENS4_23SM90_TMA_LOAD_MULTICASTES1A_vS1B_EENS_8epilogue10collective6detail29Sm90TmaWarpSpecializedAdapterINS1F_15DefaultEpilogueIfSJ_SJ_NS1E_6thread17LinearCombinationIfLi1EffLNS1J_9ScaleType4KindE0ELNS_15FloatRoundStyleE2EfEENS1_15EpilogueDefaultEEEEEvvEEEEvNT_6ParamsE,"a",@progbits
	.sectionflags	@""
	.align	4
.nv.constant0._ZN7cutlass13device_kernelINS_4gemm6kernel13GemmUniversalIN4cute5tupleIJiiiiEEENS1_10collective13CollectiveMmaINS1_34MainloopSm90TmaGmmaWarpSpecializedILi2ENS5_IJNS4_1CILi8EEENSA_ILi1EEESC_EEENS1_32KernelTmaWarpSpecializedPingpongEEENS5_IJNSA_ILi64EEENSA_ILi128EEESH_EEEfNS5_IJlSC_lEEEfSJ_NS4_8TiledMMAINS4_8MMA_AtomIJNS4_4SM904GMMA30MMA_64x128x8_F32TF32TF32_SS_TNILNSN_7ScaleInE1ELSP_1EEEEEENS4_6LayoutINS5_IJSC_SC_SC_EEENS5_IJNSA_ILi0EEESU_SU_EEEEENS5_IJNS4_10UnderscoreESX_SX_EEEEENS4_13SM90_TMA_LOADENS4_14ComposedLayoutINS4_7SwizzleILi3ELi4ELi3EEENS4_18smem_ptr_flag_bitsILi32EEENSS_INS5_IJSB_NSA_ILi32EEEEEENS5_IJS16_SC_EEEEEEEvNS4_8identityENS4_23SM90_TMA_LOAD_MULTICASTES1A_vS1B_EENS_8epilogue10collective6detail29Sm90TmaWarpSpecializedAdapterINS1F_15DefaultEpilogueIfSJ_SJ_NS1E_6thread17LinearCombinationIfLi1EffLNS1J_9ScaleType4KindE0ELNS_15FloatRoundStyleE2EfEENS1_15EpilogueDefaultEEEEEvvEEEEvNT_6ParamsE:
	.zero		1664


//--------------------- SYMBOLS --------------------------

	.type		.nv.reservedSmem.offset0,@object
	.size		.nv.reservedSmem.offset0,0x4
	.type		__assertfail,@function
